	.target	sm_90a

	.elftype	@"ET_EXEC"


//--------------------- .note.nv.tkinfo           --------------------------
	.section	.note.nv.tkinfo,"",@"SHT_NOTE"
	.sectionflags	@"SHF_NOTE_NV_TKINFO"
	.tkinfo
        /*0018*/ 	.word	0x00000002
        /*0030*/ 	.string	""
        /*0030*/ 	.string	"ptxas"
        /*0030*/ 	.string	"Cuda compilation tools, release 13.0, V13.0.88"
        /*0030*/ 	.string	"Build cuda_13.0.r13.0/compiler.36424714_0"
        /*0030*/ 	.string	"-arch sm_90a -m 64 "



//--------------------- .note.nv.cuinfo           --------------------------
	.section	.note.nv.cuinfo,"",@"SHT_NOTE"
	.sectionflags	@"SHF_NOTE_NV_CUINFO"
        /*0018*/ 	.short	0x0002
        /*001a*/ 	.short	0x005a
        /*001c*/ 	.short	0x0082
	.zero		2


//--------------------- .nv.info                  --------------------------
	.section	.nv.info,"",@"SHT_CUDA_INFO"
	.align	4


	//----- nvinfo : EIATTR_REGCOUNT
	.align		4
        /*0000*/ 	.byte	0x04, 0x2f
        /*0002*/ 	.short	(.L_15 - .L_14)
	.align		4
.L_14:
        /*0004*/ 	.word	index@(_ZN7cutlass13device_kernelINS_4gemm6kernel13GemmUniversalIN4cute5tupleIJiiiiEEENS1_10collective13CollectiveMmaINS1_34MainloopSm90TmaGmmaWarpSpecializedILi5ENS5_IJNS4_1CILi2EEESB_NSA_ILi1EEEEEENS1_32KernelTmaWarpSpecializedPingpongEEENS5_IJNSA_ILi64EEENSA_ILi256EEENSA_ILi32EEEEEENS_10tfloat32_tENS5_IJlSC_lEEESK_SL_NS4_8TiledMMAINS4_8MMA_AtomIJNS4_4SM904GMMA30MMA_64x256x8_F32TF32TF32_SS_TNILNSP_7ScaleInE1ELSR_1EEEEEENS4_6LayoutINS5_IJSC_SC_SC_EEENS5_IJNSA_ILi0EEESW_SW_EEEEENS5_IJNS4_10UnderscoreESZ_SZ_EEEEENS4_23SM90_TMA_LOAD_MULTICASTENS4_14ComposedLayoutINS4_7SwizzleILi3ELi4ELi3EEENS4_18smem_ptr_flag_bitsILi32EEENSU_INS5_IJNSA_ILi8EEESI_EEENS5_IJSI_SC_EEEEEEEvNS4_8identityES12_S1C_vS1D_EENS_8epilogue10collective6detail29Sm90TmaWarpSpecializedAdapterINS1G_15DefaultEpilogueISK_SL_SL_NS1F_6thread17LinearCombinationISK_Li1EffLNS1K_9ScaleType4KindE0ELNS_15FloatRoundStyleE2ESK_EENS1_15EpilogueDefaultEEEEEvvEEEEvNT_6ParamsE)
        /*0008*/ 	.word	0x000000a8


	//----- nvinfo : EIATTR_FRAME_SIZE
	.align		4
.L_15:
        /*000c*/ 	.byte	0x04, 0x11
        /*000e*/ 	.short	(.L_17 - .L_16)
	.align		4
.L_16:
        /*0010*/ 	.word	index@(_ZN7cutlass13device_kernelINS_4gemm6kernel13GemmUniversalIN4cute5tupleIJiiiiEEENS1_10collective13CollectiveMmaINS1_34MainloopSm90TmaGmmaWarpSpecializedILi5ENS5_IJNS4_1CILi2EEESB_NSA_ILi1EEEEEENS1_32KernelTmaWarpSpecializedPingpongEEENS5_IJNSA_ILi64EEENSA_ILi256EEENSA_ILi32EEEEEENS_10tfloat32_tENS5_IJlSC_lEEESK_SL_NS4_8TiledMMAINS4_8MMA_AtomIJNS4_4SM904GMMA30MMA_64x256x8_F32TF32TF32_SS_TNILNSP_7ScaleInE1ELSR_1EEEEEENS4_6LayoutINS5_IJSC_SC_SC_EEENS5_IJNSA_ILi0EEESW_SW_EEEEENS5_IJNS4_10UnderscoreESZ_SZ_EEEEENS4_23SM90_TMA_LOAD_MULTICASTENS4_14ComposedLayoutINS4_7SwizzleILi3ELi4ELi3EEENS4_18smem_ptr_flag_bitsILi32EEENSU_INS5_IJNSA_ILi8EEESI_EEENS5_IJSI_SC_EEEEEEEvNS4_8identityES12_S1C_vS1D_EENS_8epilogue10collective6detail29Sm90TmaWarpSpecializedAdapterINS1G_15DefaultEpilogueISK_SL_SL_NS1F_6thread17LinearCombinationISK_Li1EffLNS1K_9ScaleType4KindE0ELNS_15FloatRoundStyleE2ESK_EENS1_15EpilogueDefaultEEEEEvvEEEEvNT_6ParamsE)
        /*0014*/ 	.word	0x00000008


	//----- nvinfo : EIATTR_MIN_STACK_SIZE
	.align		4
.L_17:
        /*0018*/ 	.byte	0x04, 0x12
        /*001a*/ 	.short	(.L_19 - .L_18)
	.align		4
.L_18:
        /*001c*/ 	.word	index@(_ZN7cutlass13device_kernelINS_4gemm6kernel13GemmUniversalIN4cute5tupleIJiiiiEEENS1_10collective13CollectiveMmaINS1_34MainloopSm90TmaGmmaWarpSpecializedILi5ENS5_IJNS4_1CILi2EEESB_NSA_ILi1EEEEEENS1_32KernelTmaWarpSpecializedPingpongEEENS5_IJNSA_ILi64EEENSA_ILi256EEENSA_ILi32EEEEEENS_10tfloat32_tENS5_IJlSC_lEEESK_SL_NS4_8TiledMMAINS4_8MMA_AtomIJNS4_4SM904GMMA30MMA_64x256x8_F32TF32TF32_SS_TNILNSP_7ScaleInE1ELSR_1EEEEEENS4_6LayoutINS5_IJSC_SC_SC_EEENS5_IJNSA_ILi0EEESW_SW_EEEEENS5_IJNS4_10UnderscoreESZ_SZ_EEEEENS4_23SM90_TMA_LOAD_MULTICASTENS4_14ComposedLayoutINS4_7SwizzleILi3ELi4ELi3EEENS4_18smem_ptr_flag_bitsILi32EEENSU_INS5_IJNSA_ILi8EEESI_EEENS5_IJSI_SC_EEEEEEEvNS4_8identityES12_S1C_vS1D_EENS_8epilogue10collective6detail29Sm90TmaWarpSpecializedAdapterINS1G_15DefaultEpilogueISK_SL_SL_NS1F_6thread17LinearCombinationISK_Li1EffLNS1K_9ScaleType4KindE0ELNS_15FloatRoundStyleE2ESK_EENS1_15EpilogueDefaultEEEEEvvEEEEvNT_6ParamsE)
        /*0020*/ 	.word	0x00000008
.L_19:


//--------------------- .nv.compat                --------------------------
	.section	.nv.compat,"",@"SHT_CUDA_COMPAT_INFO"
	.align	4
        /*0000*/ 	.byte	0x02, 0x09, 0x01, 0x00, 0x02, 0x02, 0x04, 0x00, 0x02, 0x05, 0x05, 0x00, 0x03, 0x07, 0x01, 0x01
        /*0010*/ 	.byte	0x02, 0x03, 0x01, 0x00, 0x02, 0x06, 0x01, 0x00, 0x04, 0x0b, 0x08, 0x00, 0x00, 0x00, 0x00, 0x00
        /*0020*/ 	.byte	0x00, 0x00, 0x00, 0x00


//--------------------- .nv.info._ZN7cutlass13device_kernelINS_4gemm6kernel13GemmUniversalIN4cute5tupleIJiiiiEEENS1_10collective13CollectiveMmaINS1_34MainloopSm90TmaGmmaWarpSpecializedILi5ENS5_IJNS4_1CILi2EEESB_NSA_ILi1EEEEEENS1_32KernelTmaWarpSpecializedPingpongEEENS5_IJNSA_ILi64EEENSA_ILi256EEENSA_ILi32EEEEEENS_10tfloat32_tENS5_IJlSC_lEEESK_SL_NS4_8TiledMMAINS4_8MMA_AtomIJNS4_4SM904GMMA30MMA_64x256x8_F32TF32TF32_SS_TNILNSP_7ScaleInE1ELSR_1EEEEEENS4_6LayoutINS5_IJSC_SC_SC_EEENS5_IJNSA_ILi0EEESW_SW_EEEEENS5_IJNS4_10UnderscoreESZ_SZ_EEEEENS4_23SM90_TMA_LOAD_MULTICASTENS4_14ComposedLayoutINS4_7SwizzleILi3ELi4ELi3EEENS4_18smem_ptr_flag_bitsILi32EEENSU_INS5_IJNSA_ILi8EEESI_EEENS5_IJSI_SC_EEEEEEEvNS4_8identityES12_S1C_vS1D_EENS_8epilogue10collective6detail29Sm90TmaWarpSpecializedAdapterINS1G_15DefaultEpilogueISK_SL_SL_NS1F_6thread17LinearCombinationISK_Li1EffLNS1K_9ScaleType4KindE0ELNS_15FloatRoundStyleE2ESK_EENS1_15EpilogueDefaultEEEEEvvEEEEvNT_6ParamsE --------------------------
	.section	.nv.info._ZN7cutlass13device_kernelINS_4gemm6kernel13GemmUniversalIN4cute5tupleIJiiiiEEENS1_10collective13CollectiveMmaINS1_34MainloopSm90TmaGmmaWarpSpecializedILi5ENS5_IJNS4_1CILi2EEESB_NSA_ILi1EEEEEENS1_32KernelTmaWarpSpecializedPingpongEEENS5_IJNSA_ILi64EEENSA_ILi256EEENSA_ILi32EEEEEENS_10tfloat32_tENS5_IJlSC_lEEESK_SL_NS4_8TiledMMAINS4_8MMA_AtomIJNS4_4SM904GMMA30MMA_64x256x8_F32TF32TF32_SS_TNILNSP_7ScaleInE1ELSR_1EEEEEENS4_6LayoutINS5_IJSC_SC_SC_EEENS5_IJNSA_ILi0EEESW_SW_EEEEENS5_IJNS4_10UnderscoreESZ_SZ_EEEEENS4_23SM90_TMA_LOAD_MULTICASTENS4_14ComposedLayoutINS4_7SwizzleILi3ELi4ELi3EEENS4_18smem_ptr_flag_bitsILi32EEENSU_INS5_IJNSA_ILi8EEESI_EEENS5_IJSI_SC_EEEEEEEvNS4_8identityES12_S1C_vS1D_EENS_8epilogue10collective6detail29Sm90TmaWarpSpecializedAdapterINS1G_15DefaultEpilogueISK_SL_SL_NS1F_6thread17LinearCombinationISK_Li1EffLNS1K_9ScaleType4KindE0ELNS_15FloatRoundStyleE2ESK_EENS1_15EpilogueDefaultEEEEEvvEEEEvNT_6ParamsE,"",@"SHT_CUDA_INFO"
	.sectionflags	@""
	.align	4


	//----- nvinfo : EIATTR_CUDA_API_VERSION
	.align		4
        /*0000*/ 	.byte	0x04, 0x37
        /*0002*/ 	.short	(.L_21 - .L_20)
.L_20:
        /*0004*/ 	.word	0x00000082


	//----- nvinfo : EIATTR_KPARAM_INFO
	.align		4
.L_21:
        /*0008*/ 	.byte	0x04, 0x17
        /*000a*/ 	.short	(.L_23 - .L_22)
.L_22:
        /*000c*/ 	.word	0x00000000
        /*0010*/ 	.short	0x0000
        /*0012*/ 	.short	0x0070
        /*0014*/ 	.byte	0x00, 0xf0, 0x01, 0x10


	//----- nvinfo : EIATTR_SPARSE_MMA_MASK
	.align		4
.L_23:
        /*0018*/ 	.byte	0x03, 0x50
        /*001a*/ 	.short	0x0000


	//----- nvinfo : EIATTR_MAXREG_COUNT
	.align		4
        /*001c*/ 	.byte	0x03, 0x1b
        /*001e*/ 	.short	0x00a8


	//----- nvinfo : EIATTR_NUM_BARRIERS
	.align		4
        /*0020*/ 	.byte	0x02, 0x4c
        /*0022*/ 	.byte	0x01
	.zero		1


	//----- nvinfo : EIATTR_EXTERNS
	.align		4
        /*0024*/ 	.byte	0x04, 0x0f
        /*0026*/ 	.short	(.L_25 - .L_24)


	//   ....[0]....
	.align		4
.L_24:
        /*0028*/ 	.word	index@(__assertfail)


	//----- nvinfo : EIATTR_ANNOTATIONS
	.align		4
.L_25:
        /*002c*/ 	.byte	0x04, 0x55
        /*002e*/ 	.short	(.L_27 - .L_26)


	//   ....[0]....
.L_26:
        /*0030*/ 	.word	0x00000001
        /*0034*/ 	.byte	0xd0, 0x0d, 0x00, 0x00, 0x01, 0x00, 0x00, 0x00, 0x60, 0x9f, 0x00, 0x00, 0x01, 0x00, 0x00, 0x00
        /*0044*/ 	.byte	0xe0, 0xac, 0x00, 0x00


	//----- nvinfo : EIATTR_MERCURY_ISA_VERSION
	.align		4
.L_27:
        /*0048*/ 	.byte	0x03, 0x5f
        /*004a*/ 	.short	0x0101


	//----- nvinfo : EIATTR_INT_WARP_WIDE_INSTR_OFFSETS
	.align		4
        /*004c*/ 	.byte	0x04, 0x31
        /*004e*/ 	.short	(.L_29 - .L_28)


	//   ....[0]....
.L_28:
        /*0050*/ 	.word	0x00000550


	//   ....[1]....
        /*0054*/ 	.word	0x00000580


	//   ....[2]....
        /*0058*/ 	.word	0x000005c0


	//   ....[3]....
        /*005c*/ 	.word	0x000006f0


	//   ....[4]....
        /*0060*/ 	.word	0x00000700


	//   ....[5]....
        /*0064*/ 	.word	0x00000710


	//   ....[6]....
        /*0068*/ 	.word	0x000007b0


	//   ....[7]....
        /*006c*/ 	.word	0x000007f0


	//   ....[8]....
        /*0070*/ 	.word	0x000020a0


	//----- nvinfo : EIATTR_COOP_GROUP_MASK_REGIDS
	.align		4
.L_29:
        /*0074*/ 	.byte	0x04, 0x29
        /*0076*/ 	.short	(.L_31 - .L_30)


	//   ....[0]....
.L_30:
        /*0078*/ 	.word	0xffffffff


	//   ....[1]....
        /*007c*/ 	.word	0xffffffff


	//   ....[2]....
        /*0080*/ 	.word	0xffffffff


	//   ....[3]....
        /*0084*/ 	.word	0xffffffff


	//   ....[4]....
        /*0088*/ 	.word	0xffffffff


	//   ....[5]....
        /*008c*/ 	.word	0xffffffff


	//   ....[6]....
        /*0090*/ 	.word	0xffffffff


	//----- nvinfo : EIATTR_COOP_GROUP_INSTR_OFFSETS
	.align		4
.L_31:
        /*0094*/ 	.byte	0x04, 0x28
        /*0096*/ 	.short	(.L_33 - .L_32)


	//   ....[0]....
.L_32:
        /*0098*/ 	.word	0x00000070


	//   ....[1]....
        /*009c*/ 	.word	0x00000080


	//   ....[2]....
        /*00a0*/ 	.word	0x00000140


	//   ....[3]....
        /*00a4*/ 	.word	0x00000310


	//   ....[4]....
        /*00a8*/ 	.word	0x00000350


	//   ....[5]....
        /*00ac*/ 	.word	0x00000730


	//   ....[6]....
        /*00b0*/ 	.word	0x00000970


	//----- nvinfo : EIATTR_REG_RECONFIG
	.align		4
.L_33:
        /*00b4*/ 	.byte	0x01, 0x54
	.zero		2


	//----- nvinfo : EIATTR_SYSCALL_OFFSETS
	.align		4
        /*00b8*/ 	.byte	0x04, 0x46
        /*00ba*/ 	.short	(.L_35 - .L_34)


	//   ....[0]....
.L_34:
        /*00bc*/ 	.word	0x00001800


	//----- nvinfo : EIATTR_MBARRIER_INSTR_OFFSETS
	.align		4
.L_35:
        /*00c0*/ 	.byte	0x04, 0x39
        /*00c2*/ 	.short	(.L_37 - .L_36)


	//   ....[0]....
.L_36:
        /*00c4*/ 	.word	0x00000260
        /*00c8*/ 	.word	0x000000ff
        /*00cc*/ 	.word	0x00000000
        /*00d0*/ 	.short	0x0100
        /*00d2*/ 	.byte	0x08
	.zero		1


	//   ....[1]....
        /*00d4*/ 	.word	0x00000270
        /*00d8*/ 	.word	0x000000ff
        /*00dc*/ 	.word	0x00000028
        /*00e0*/ 	.short	0x0100
        /*00e2*/ 	.byte	0x08
	.zero		1


	//   ....[2]....
        /*00e4*/ 	.word	0x00000280
        /*00e8*/ 	.word	0x000000ff
        /*00ec*/ 	.word	0x00000008
        /*00f0*/ 	.short	0x0100
        /*00f2*/ 	.byte	0x08
	.zero		1


	//   ....[3]....
        /*00f4*/ 	.word	0x00000290
        /*00f8*/ 	.word	0x000000ff
        /*00fc*/ 	.word	0x00000030
        /*0100*/ 	.short	0x0100
        /*0102*/ 	.byte	0x08
	.zero		1


	//   ....[4]....
        /*0104*/ 	.word	0x000002a0
        /*0108*/ 	.word	0x000000ff
        /*010c*/ 	.word	0x00000010
        /*0110*/ 	.short	0x0100
        /*0112*/ 	.byte	0x08
	.zero		1


	//   ....[5]....
        /*0114*/ 	.word	0x000002b0
        /*0118*/ 	.word	0x000000ff
        /*011c*/ 	.word	0x00000038
        /*0120*/ 	.short	0x0100
        /*0122*/ 	.byte	0x08
	.zero		1


	//   ....[6]....
        /*0124*/ 	.word	0x000002c0
        /*0128*/ 	.word	0x000000ff
        /*012c*/ 	.word	0x00000018
        /*0130*/ 	.short	0x0100
        /*0132*/ 	.byte	0x08
	.zero		1


	//   ....[7]....
        /*0134*/ 	.word	0x000002d0
        /*0138*/ 	.word	0x000000ff
        /*013c*/ 	.word	0x00000040
        /*0140*/ 	.short	0x0100
        /*0142*/ 	.byte	0x08
	.zero		1


	//   ....[8]....
        /*0144*/ 	.word	0x000002e0
        /*0148*/ 	.word	0x000000ff
        /*014c*/ 	.word	0x00000020
        /*0150*/ 	.short	0x0100
        /*0152*/ 	.byte	0x08
	.zero		1


	//   ....[9]....
        /*0154*/ 	.word	0x000002f0
        /*0158*/ 	.word	0x000000ff
        /*015c*/ 	.word	0x00000048
        /*0160*/ 	.short	0x0100
        /*0162*/ 	.byte	0x08
	.zero		1


	//   ....[10]....
        /*0164*/ 	.word	0x00000820
        /*0168*/ 	.word	0x000000ff
        /*016c*/ 	.word	0x00000080
        /*0170*/ 	.short	0x0100
        /*0172*/ 	.byte	0x08
	.zero		1


	//   ....[11]....
        /*0174*/ 	.word	0x000008b0
        /*0178*/ 	.word	0x000000ff
        /*017c*/ 	.word	0x00000088
        /*0180*/ 	.short	0x0100
        /*0182*/ 	.byte	0x08
	.zero		1


	//   ....[12]....
        /*0184*/ 	.word	0x000008f0
        /*0188*/ 	.word	0x000000ff
        /*018c*/ 	.word	0x00000060
        /*0190*/ 	.short	0x0100
        /*0192*/ 	.byte	0x09
	.zero		1


	//   ....[13]....
        /*0194*/ 	.word	0x00000900
        /*0198*/ 	.word	0x000000ff
        /*019c*/ 	.word	0x00000068
        /*01a0*/ 	.short	0x0100
        /*01a2*/ 	.byte	0x09
	.zero		1


	//   ....[14]....
        /*01a4*/ 	.word	0x00000910
        /*01a8*/ 	.word	0x000000ff
        /*01ac*/ 	.word	0x00000070
        /*01b0*/ 	.short	0x0100
        /*01b2*/ 	.byte	0x09
	.zero		1


	//   ....[15]....
        /*01b4*/ 	.word	0x00000920
        /*01b8*/ 	.word	0x000000ff
        /*01bc*/ 	.word	0x00000078
        /*01c0*/ 	.short	0x0100
        /*01c2*/ 	.byte	0x09
	.zero		1


	//   ....[16]....
        /*01c4*/ 	.word	0x000016e0
        /*01c8*/ 	.word	0x0000009f
        /*01cc*/ 	.word	0x00000000
        /*01d0*/ 	.short	0x010a
        /*01d2*/ 	.byte	0x2a
	.zero		1


	//   ....[17]....
        /*01d4*/ 	.word	0x00001880
        /*01d8*/ 	.word	0x00000003
        /*01dc*/ 	.word	0x00000000
        /*01e0*/ 	.short	0x010a
        /*01e2*/ 	.byte	0x3f
	.zero		1


	//   ....[18]....
        /*01e4*/ 	.word	0x000018e0
        /*01e8*/ 	.word	0x00000003
        /*01ec*/ 	.word	0x00000000
        /*01f0*/ 	.short	0x010a
        /*01f2*/ 	.byte	0x3f
	.zero		1


	//   ....[19]....
        /*01f4*/ 	.word	0x00001c70
        /*01f8*/ 	.word	0x000000ff
        /*01fc*/ 	.word	0x00000000
        /*0200*/ 	.short	0x010a
        /*0202*/ 	.byte	0x04
	.zero		1


	//   ....[20]....
        /*0204*/ 	.word	0x00001cb0
        /*0208*/ 	.word	0x000000ff
        /*020c*/ 	.word	0x00000000
        /*0210*/ 	.short	0x010a
        /*0212*/ 	.byte	0x04
	.zero		1


	//   ....[21]....
        /*0214*/ 	.word	0x00001f40
        /*0218*/ 	.word	0x00000005
        /*021c*/ 	.word	0x00000000
        /*0220*/ 	.short	0x0101
        /*0222*/ 	.byte	0x3f
	.zero		1


	//   ....[22]....
        /*0224*/ 	.word	0x00002040
        /*0228*/ 	.word	0x000000a0
        /*022c*/ 	.word	0x00000000
        /*0230*/ 	.short	0x0101
        /*0232*/ 	.byte	0x2d
	.zero		1


	//   ....[23]....
        /*0234*/ 	.word	0x00002140
        /*0238*/ 	.word	0x00000003
        /*023c*/ 	.word	0x00000000
        /*0240*/ 	.short	0x0101
        /*0242*/ 	.byte	0x3f
	.zero		1


	//   ....[24]....
        /*0244*/ 	.word	0x00002200
        /*0248*/ 	.word	0x0000009f
        /*024c*/ 	.word	0x00000010
        /*0250*/ 	.short	0x010a
        /*0252*/ 	.byte	0x2a
	.zero		1


	//   ....[25]....
        /*0254*/ 	.word	0x00009f80
        /*0258*/ 	.word	0x000000a2
        /*025c*/ 	.word	0x00000000
        /*0260*/ 	.short	0x0101
        /*0262*/ 	.byte	0x2d
	.zero		1


	//   ....[26]....
        /*0264*/ 	.word	0x0000aa00
        /*0268*/ 	.word	0x0000000a
        /*026c*/ 	.word	0x00000028
        /*0270*/ 	.short	0x010a
        /*0272*/ 	.byte	0x3f
	.zero		1


	//   ....[27]....
        /*0274*/ 	.word	0x0000adf0
        /*0278*/ 	.word	0x00000005
        /*027c*/ 	.word	0x00000088
        /*0280*/ 	.short	0x0101
        /*0282*/ 	.byte	0x3f
	.zero		1


	//   ....[28]....
        /*0284*/ 	.word	0x0000b570
        /*0288*/ 	.word	0x00000009
        /*028c*/ 	.word	0x00000000
        /*0290*/ 	.short	0x010a
        /*0292*/ 	.byte	0x3f
	.zero		1


	//   ....[29]....
        /*0294*/ 	.word	0x0000b5f0
        /*0298*/ 	.word	0x00000008
        /*029c*/ 	.word	0x00000000
        /*02a0*/ 	.short	0x010a
        /*02a2*/ 	.byte	0x3f
	.zero		1


	//   ....[30]....
        /*02a4*/ 	.word	0x0000b680
        /*02a8*/ 	.word	0x00000009
        /*02ac*/ 	.word	0x00000000
        /*02b0*/ 	.short	0x010a
        /*02b2*/ 	.byte	0x3f
	.zero		1


	//   ....[31]....
        /*02b4*/ 	.word	0x0000b710
        /*02b8*/ 	.word	0x00000006
        /*02bc*/ 	.word	0x00000000
        /*02c0*/ 	.short	0x010a
        /*02c2*/ 	.byte	0x3f
	.zero		1


	//   ....[32]....
        /*02c4*/ 	.word	0x0000b7a0
        /*02c8*/ 	.word	0x00000003
        /*02cc*/ 	.word	0x00000000
        /*02d0*/ 	.short	0x010a
        /*02d2*/ 	.byte	0x3f
	.zero		1


	//   ....[33]....
        /*02d4*/ 	.word	0x0000b800
        /*02d8*/ 	.word	0x000000a1
        /*02dc*/ 	.word	0x00000000
        /*02e0*/ 	.short	0x010a
        /*02e2*/ 	.byte	0x3f
	.zero		1


	//   ....[34]....
        /*02e4*/ 	.word	0x0000b850
        /*02e8*/ 	.word	0x00000003
        /*02ec*/ 	.word	0x00000000
        /*02f0*/ 	.short	0x010a
        /*02f2*/ 	.byte	0x3f
	.zero		1


	//   ....[35]....
        /*02f4*/ 	.word	0x0000b8b0
        /*02f8*/ 	.word	0x00000005
        /*02fc*/ 	.word	0x00000000
        /*0300*/ 	.short	0x010a
        /*0302*/ 	.byte	0x3f
	.zero		1


	//   ....[36]....
        /*0304*/ 	.word	0x0000b900
        /*0308*/ 	.word	0x000000a1
        /*030c*/ 	.word	0x00000010
        /*0310*/ 	.short	0x010a
        /*0312*/ 	.byte	0x3f
	.zero		1


	//   ....[37]....
        /*0314*/ 	.word	0x0000b9d0
        /*0318*/ 	.word	0x0000000a
        /*031c*/ 	.word	0x00000028
        /*0320*/ 	.short	0x010a
        /*0322*/ 	.byte	0x3f
	.zero		1


	//   ....[38]....
        /*0324*/ 	.word	0x0000baa0
        /*0328*/ 	.word	0x00000009
        /*032c*/ 	.word	0x00000000
        /*0330*/ 	.short	0x010a
        /*0332*/ 	.byte	0x3f
	.zero		1


	//   ....[39]....
        /*0334*/ 	.word	0x0000baf0
        /*0338*/ 	.word	0x00000008
        /*033c*/ 	.word	0x00000000
        /*0340*/ 	.short	0x010a
        /*0342*/ 	.byte	0x3f
	.zero		1


	//   ....[40]....
        /*0344*/ 	.word	0x0000bb40
        /*0348*/ 	.word	0x00000009
        /*034c*/ 	.word	0x00000000
        /*0350*/ 	.short	0x010a
        /*0352*/ 	.byte	0x3f
	.zero		1


	//   ....[41]....
        /*0354*/ 	.word	0x0000bb90
        /*0358*/ 	.word	0x00000006
        /*035c*/ 	.word	0x00000000
        /*0360*/ 	.short	0x010a
        /*0362*/ 	.byte	0x3f
	.zero		1


	//----- nvinfo : EIATTR_NUM_MBARRIERS
	.align		4
.L_37:
        /*0364*/ 	.byte	0x03, 0x38
        /*0366*/ 	.short	0x0010


	//----- nvinfo : EIATTR_EXIT_INSTR_OFFSETS
	.align		4
        /*0368*/ 	.byte	0x04, 0x1c
        /*036a*/ 	.short	(.L_39 - .L_38)


	//   ....[0]....
.L_38:
        /*036c*/ 	.word	0x00001410


	//   ....[1]....
        /*0370*/ 	.word	0x00001470


	//   ....[2]....
        /*0374*/ 	.word	0x0000a610


	//   ....[3]....
        /*0378*/ 	.word	0x0000a640


	//   ....[4]....
        /*037c*/ 	.word	0x0000b7f0


	//----- nvinfo : EIATTR_MAX_THREADS
	.align		4
.L_39:
        /*0380*/ 	.byte	0x04, 0x05
        /*0382*/ 	.short	(.L_41 - .L_40)
.L_40:
        /*0384*/ 	.word	0x00000180
        /*0388*/ 	.word	0x00000001
        /*038c*/ 	.word	0x00000001


	//----- nvinfo : EIATTR_CRS_STACK_SIZE
	.align		4
.L_41:
        /*0390*/ 	.byte	0x04, 0x1e
        /*0392*/ 	.short	(.L_43 - .L_42)
.L_42:
        /*0394*/ 	.word	0x00000000


	//----- nvinfo : EIATTR_CBANK_PARAM_SIZE
	.align		4
.L_43:
        /*0398*/ 	.byte	0x03, 0x19
        /*039a*/ 	.short	0x0470


	//----- nvinfo : EIATTR_PARAM_CBANK
	.align		4
        /*039c*/ 	.byte	0x04, 0x0a
        /*039e*/ 	.short	(.L_45 - .L_44)
	.align		4
.L_44:
        /*03a0*/ 	.word	index@(.nv.constant0._ZN7cutlass13device_kernelINS_4gemm6kernel13GemmUniversalIN4cute5tupleIJiiiiEEENS1_10collective13CollectiveMmaINS1_34MainloopSm90TmaGmmaWarpSpecializedILi5ENS5_IJNS4_1CILi2EEESB_NSA_ILi1EEEEEENS1_32KernelTmaWarpSpecializedPingpongEEENS5_IJNSA_ILi64EEENSA_ILi256EEENSA_ILi32EEEEEENS_10tfloat32_tENS5_IJlSC_lEEESK_SL_NS4_8TiledMMAINS4_8MMA_AtomIJNS4_4SM904GMMA30MMA_64x256x8_F32TF32TF32_SS_TNILNSP_7ScaleInE1ELSR_1EEEEEENS4_6LayoutINS5_IJSC_SC_SC_EEENS5_IJNSA_ILi0EEESW_SW_EEEEENS5_IJNS4_10UnderscoreESZ_SZ_EEEEENS4_23SM90_TMA_LOAD_MULTICASTENS4_14ComposedLayoutINS4_7SwizzleILi3ELi4ELi3EEENS4_18smem_ptr_flag_bitsILi32EEENSU_INS5_IJNSA_ILi8EEESI_EEENS5_IJSI_SC_EEEEEEEvNS4_8identityES12_S1C_vS1D_EENS_8epilogue10collective6detail29Sm90TmaWarpSpecializedAdapterINS1G_15DefaultEpilogueISK_SL_SL_NS1F_6thread17LinearCombinationISK_Li1EffLNS1K_9ScaleType4KindE0ELNS_15FloatRoundStyleE2ESK_EENS1_15EpilogueDefaultEEEEEvvEEEEvNT_6ParamsE)
        /*03a4*/ 	.short	0x0210
        /*03a6*/ 	.short	0x0470


	//----- nvinfo : EIATTR_SW_WAR
	.align		4
.L_45:
        /*03a8*/ 	.byte	0x04, 0x36
        /*03aa*/ 	.short	(.L_47 - .L_46)
.L_46:
        /*03ac*/ 	.word	0x00000008
.L_47:


//--------------------- .nv.callgraph             --------------------------
	.section	.nv.callgraph,"",@"SHT_CUDA_CALLGRAPH"
	.align	4
	.sectionentsize	8
	.align		4
        /*0000*/ 	.word	0x00000000
	.align		4
        /*0004*/ 	.word	0xffffffff
	.align		4
        /*0008*/ 	.word	index@(_ZN7cutlass13device_kernelINS_4gemm6kernel13GemmUniversalIN4cute5tupleIJiiiiEEENS1_10collective13CollectiveMmaINS1_34MainloopSm90TmaGmmaWarpSpecializedILi5ENS5_IJNS4_1CILi2EEESB_NSA_ILi1EEEEEENS1_32KernelTmaWarpSpecializedPingpongEEENS5_IJNSA_ILi64EEENSA_ILi256EEENSA_ILi32EEEEEENS_10tfloat32_tENS5_IJlSC_lEEESK_SL_NS4_8TiledMMAINS4_8MMA_AtomIJNS4_4SM904GMMA30MMA_64x256x8_F32TF32TF32_SS_TNILNSP_7ScaleInE1ELSR_1EEEEEENS4_6LayoutINS5_IJSC_SC_SC_EEENS5_IJNSA_ILi0EEESW_SW_EEEEENS5_IJNS4_10UnderscoreESZ_SZ_EEEEENS4_23SM90_TMA_LOAD_MULTICASTENS4_14ComposedLayoutINS4_7SwizzleILi3ELi4ELi3EEENS4_18smem_ptr_flag_bitsILi32EEENSU_INS5_IJNSA_ILi8EEESI_EEENS5_IJSI_SC_EEEEEEEvNS4_8identityES12_S1C_vS1D_EENS_8epilogue10collective6detail29Sm90TmaWarpSpecializedAdapterINS1G_15DefaultEpilogueISK_SL_SL_NS1F_6thread17LinearCombinationISK_Li1EffLNS1K_9ScaleType4KindE0ELNS_15FloatRoundStyleE2ESK_EENS1_15EpilogueDefaultEEEEEvvEEEEvNT_6ParamsE)
	.align		4
        /*000c*/ 	.word	index@(__assertfail)
	.align		4
        /*0010*/ 	.word	0x00000000
	.align		4
        /*0014*/ 	.word	0xfffffffe
	.align		4
        /*0018*/ 	.word	0x00000000
	.align		4
        /*001c*/ 	.word	0xfffffffd
	.align		4
        /*0020*/ 	.word	0x00000000
	.align		4
        /*0024*/ 	.word	0xfffffffc


//--------------------- .nv.constant4             --------------------------
	.section	.nv.constant4,"a",@progbits
	.align	8
	.align		8
.nv.constant4:
        /*0000*/ 	.dword	__assertfail
	.align		8
        /*0008*/ 	.dword	__unnamed_1
	.align		8
        /*0010*/ 	.dword	_ZN39_INTERNAL_6ec2e798_4_k_cu_83231c84_63634cuda3std3__45__cpo5beginE
	.align		8
        /*0018*/ 	.dword	_ZN39_INTERNAL_6ec2e798_4_k_cu_83231c84_63634cuda3std3__45__cpo3endE
	.align		8
        /*0020*/ 	.dword	_ZN39_INTERNAL_6ec2e798_4_k_cu_83231c84_63634cuda3std3__45__cpo6cbeginE
	.align		8
        /*0028*/ 	.dword	_ZN39_INTERNAL_6ec2e798_4_k_cu_83231c84_63634cuda3std3__45__cpo4cendE
	.align		8
        /*0030*/ 	.dword	_ZN39_INTERNAL_6ec2e798_4_k_cu_83231c84_63634cuda3std3__441_GLOBAL__N__6ec2e798_4_k_cu_83231c84_63636ignoreE
	.align		8
        /*0038*/ 	.dword	_ZN39_INTERNAL_6ec2e798_4_k_cu_83231c84_63634cuda3std3__419piecewise_constructE
	.align		8
        /*0040*/ 	.dword	_ZN39_INTERNAL_6ec2e798_4_k_cu_83231c84_63634cuda3std3__48in_placeE
	.align		8
        /*0048*/ 	.dword	_ZN39_INTERNAL_6ec2e798_4_k_cu_83231c84_63634cuda3std6ranges3__45__cpo4swapE
	.align		8
        /*0050*/ 	.dword	_ZN39_INTERNAL_6ec2e798_4_k_cu_83231c84_63634cuda3std6ranges3__45__cpo9iter_moveE
	.align		8
        /*0058*/ 	.dword	_ZN39_INTERNAL_6ec2e798_4_k_cu_83231c84_63634cute7productE
	.align		8
        /*0060*/ 	.dword	_ZN39_INTERNAL_6ec2e798_4_k_cu_83231c84_63634cute1_E
	.align		8
        /*0068*/ 	.dword	$str$22
	.align		8
        /*0070*/ 	.dword	$str$23


//--------------------- .text._ZN7cutlass13device_kernelINS_4gemm6kernel13GemmUniversalIN4cute5tupleIJiiiiEEENS1_10collective13CollectiveMmaINS1_34MainloopSm90TmaGmmaWarpSpecializedILi5ENS5_IJNS4_1CILi2EEESB_NSA_ILi1EEEEEENS1_32KernelTmaWarpSpecializedPingpongEEENS5_IJNSA_ILi64EEENSA_ILi256EEENSA_ILi32EEEEEENS_10tfloat32_tENS5_IJlSC_lEEESK_SL_NS4_8TiledMMAINS4_8MMA_AtomIJNS4_4SM904GMMA30MMA_64x256x8_F32TF32TF32_SS_TNILNSP_7ScaleInE1ELSR_1EEEEEENS4_6LayoutINS5_IJSC_SC_SC_EEENS5_IJNSA_ILi0EEESW_SW_EEEEENS5_IJNS4_10UnderscoreESZ_SZ_EEEEENS4_23SM90_TMA_LOAD_MULTICASTENS4_14ComposedLayoutINS4_7SwizzleILi3ELi4ELi3EEENS4_18smem_ptr_flag_bitsILi32EEENSU_INS5_IJNSA_ILi8EEESI_EEENS5_IJSI_SC_EEEEEEEvNS4_8identityES12_S1C_vS1D_EENS_8epilogue10collective6detail29Sm90TmaWarpSpecializedAdapterINS1G_15DefaultEpilogueISK_SL_SL_NS1F_6thread17LinearCombinationISK_Li1EffLNS1K_9ScaleType4KindE0ELNS_15FloatRoundStyleE2ESK_EENS1_15EpilogueDefaultEEEEEvvEEEEvNT_6ParamsE --------------------------
	.section	.text._ZN7cutlass13device_kernelINS_4gemm6kernel13GemmUniversalIN4cute5tupleIJiiiiEEENS1_10collective13CollectiveMmaINS1_34MainloopSm90TmaGmmaWarpSpecializedILi5ENS5_IJNS4_1CILi2EEESB_NSA_ILi1EEEEEENS1_32KernelTmaWarpSpecializedPingpongEEENS5_IJNSA_ILi64EEENSA_ILi256EEENSA_ILi32EEEEEENS_10tfloat32_tENS5_IJlSC_lEEESK_SL_NS4_8TiledMMAINS4_8MMA_AtomIJNS4_4SM904GMMA30MMA_64x256x8_F32TF32TF32_SS_TNILNSP_7ScaleInE1ELSR_1EEEEEENS4_6LayoutINS5_IJSC_SC_SC_EEENS5_IJNSA_ILi0EEESW_SW_EEEEENS5_IJNS4_10UnderscoreESZ_SZ_EEEEENS4_23SM90_TMA_LOAD_MULTICASTENS4_14ComposedLayoutINS4_7SwizzleILi3ELi4ELi3EEENS4_18smem_ptr_flag_bitsILi32EEENSU_INS5_IJNSA_ILi8EEESI_EEENS5_IJSI_SC_EEEEEEEvNS4_8identityES12_S1C_vS1D_EENS_8epilogue10collective6detail29Sm90TmaWarpSpecializedAdapterINS1G_15DefaultEpilogueISK_SL_SL_NS1F_6thread17LinearCombinationISK_Li1EffLNS1K_9ScaleType4KindE0ELNS_15FloatRoundStyleE2ESK_EENS1_15EpilogueDefaultEEEEEvvEEEEvNT_6ParamsE,"ax",@progbits
	.align	128
.text._ZN7cutlass13device_kernelINS_4gemm6kernel13GemmUniversalIN4cute5tupleIJiiiiEEENS1_10collective13CollectiveMmaINS1_34MainloopSm90TmaGmmaWarpSpecializedILi5ENS5_IJNS4_1CILi2EEESB_NSA_ILi1EEEEEENS1_32KernelTmaWarpSpecializedPingpongEEENS5_IJNSA_ILi64EEENSA_ILi256EEENSA_ILi32EEEEEENS_10tfloat32_tENS5_IJlSC_lEEESK_SL_NS4_8TiledMMAINS4_8MMA_AtomIJNS4_4SM904GMMA30MMA_64x256x8_F32TF32TF32_SS_TNILNSP_7ScaleInE1ELSR_1EEEEEENS4_6LayoutINS5_IJSC_SC_SC_EEENS5_IJNSA_ILi0EEESW_SW_EEEEENS5_IJNS4_10UnderscoreESZ_SZ_EEEEENS4_23SM90_TMA_LOAD_MULTICASTENS4_14ComposedLayoutINS4_7SwizzleILi3ELi4ELi3EEENS4_18smem_ptr_flag_bitsILi32EEENSU_INS5_IJNSA_ILi8EEESI_EEENS5_IJSI_SC_EEEEEEEvNS4_8identityES12_S1C_vS1D_EENS_8epilogue10collective6detail29Sm90TmaWarpSpecializedAdapterINS1G_15DefaultEpilogueISK_SL_SL_NS1F_6thread17LinearCombinationISK_Li1EffLNS1K_9ScaleType4KindE0ELNS_15FloatRoundStyleE2ESK_EENS1_15EpilogueDefaultEEEEEvvEEEEvNT_6ParamsE:
        .type           _ZN7cutlass13device_kernelINS_4gemm6kernel13GemmUniversalIN4cute5tupleIJiiiiEEENS1_10collective13CollectiveMmaINS1_34MainloopSm90TmaGmmaWarpSpecializedILi5ENS5_IJNS4_1CILi2EEESB_NSA_ILi1EEEEEENS1_32KernelTmaWarpSpecializedPingpongEEENS5_IJNSA_ILi64EEENSA_ILi256EEENSA_ILi32EEEEEENS_10tfloat32_tENS5_IJlSC_lEEESK_SL_NS4_8TiledMMAINS4_8MMA_AtomIJNS4_4SM904GMMA30MMA_64x256x8_F32TF32TF32_SS_TNILNSP_7ScaleInE1ELSR_1EEEEEENS4_6LayoutINS5_IJSC_SC_SC_EEENS5_IJNSA_ILi0EEESW_SW_EEEEENS5_IJNS4_10UnderscoreESZ_SZ_EEEEENS4_23SM90_TMA_LOAD_MULTICASTENS4_14ComposedLayoutINS4_7SwizzleILi3ELi4ELi3EEENS4_18smem_ptr_flag_bitsILi32EEENSU_INS5_IJNSA_ILi8EEESI_EEENS5_IJSI_SC_EEEEEEEvNS4_8identityES12_S1C_vS1D_EENS_8epilogue10collective6detail29Sm90TmaWarpSpecializedAdapterINS1G_15DefaultEpilogueISK_SL_SL_NS1F_6thread17LinearCombinationISK_Li1EffLNS1K_9ScaleType4KindE0ELNS_15FloatRoundStyleE2ESK_EENS1_15EpilogueDefaultEEEEEvvEEEEvNT_6ParamsE,@function
        .size           _ZN7cutlass13device_kernelINS_4gemm6kernel13GemmUniversalIN4cute5tupleIJiiiiEEENS1_10collective13CollectiveMmaINS1_34MainloopSm90TmaGmmaWarpSpecializedILi5ENS5_IJNS4_1CILi2EEESB_NSA_ILi1EEEEEENS1_32KernelTmaWarpSpecializedPingpongEEENS5_IJNSA_ILi64EEENSA_ILi256EEENSA_ILi32EEEEEENS_10tfloat32_tENS5_IJlSC_lEEESK_SL_NS4_8TiledMMAINS4_8MMA_AtomIJNS4_4SM904GMMA30MMA_64x256x8_F32TF32TF32_SS_TNILNSP_7ScaleInE1ELSR_1EEEEEENS4_6LayoutINS5_IJSC_SC_SC_EEENS5_IJNSA_ILi0EEESW_SW_EEEEENS5_IJNS4_10UnderscoreESZ_SZ_EEEEENS4_23SM90_TMA_LOAD_MULTICASTENS4_14ComposedLayoutINS4_7SwizzleILi3ELi4ELi3EEENS4_18smem_ptr_flag_bitsILi32EEENSU_INS5_IJNSA_ILi8EEESI_EEENS5_IJSI_SC_EEEEEEEvNS4_8identityES12_S1C_vS1D_EENS_8epilogue10collective6detail29Sm90TmaWarpSpecializedAdapterINS1G_15DefaultEpilogueISK_SL_SL_NS1F_6thread17LinearCombinationISK_Li1EffLNS1K_9ScaleType4KindE0ELNS_15FloatRoundStyleE2ESK_EENS1_15EpilogueDefaultEEEEEvvEEEEvNT_6ParamsE,(.L_x_331 - _ZN7cutlass13device_kernelINS_4gemm6kernel13GemmUniversalIN4cute5tupleIJiiiiEEENS1_10collective13CollectiveMmaINS1_34MainloopSm90TmaGmmaWarpSpecializedILi5ENS5_IJNS4_1CILi2EEESB_NSA_ILi1EEEEEENS1_32KernelTmaWarpSpecializedPingpongEEENS5_IJNSA_ILi64EEENSA_ILi256EEENSA_ILi32EEEEEENS_10tfloat32_tENS5_IJlSC_lEEESK_SL_NS4_8TiledMMAINS4_8MMA_AtomIJNS4_4SM904GMMA30MMA_64x256x8_F32TF32TF32_SS_TNILNSP_7ScaleInE1ELSR_1EEEEEENS4_6LayoutINS5_IJSC_SC_SC_EEENS5_IJNSA_ILi0EEESW_SW_EEEEENS5_IJNS4_10UnderscoreESZ_SZ_EEEEENS4_23SM90_TMA_LOAD_MULTICASTENS4_14ComposedLayoutINS4_7SwizzleILi3ELi4ELi3EEENS4_18smem_ptr_flag_bitsILi32EEENSU_INS5_IJNSA_ILi8EEESI_EEENS5_IJSI_SC_EEEEEEEvNS4_8identityES12_S1C_vS1D_EENS_8epilogue10collective6detail29Sm90TmaWarpSpecializedAdapterINS1G_15DefaultEpilogueISK_SL_SL_NS1F_6thread17LinearCombinationISK_Li1EffLNS1K_9ScaleType4KindE0ELNS_15FloatRoundStyleE2ESK_EENS1_15EpilogueDefaultEEEEEvvEEEEvNT_6ParamsE)
        .other          _ZN7cutlass13device_kernelINS_4gemm6kernel13GemmUniversalIN4cute5tupleIJiiiiEEENS1_10collective13CollectiveMmaINS1_34MainloopSm90TmaGmmaWarpSpecializedILi5ENS5_IJNS4_1CILi2EEESB_NSA_ILi1EEEEEENS1_32KernelTmaWarpSpecializedPingpongEEENS5_IJNSA_ILi64EEENSA_ILi256EEENSA_ILi32EEEEEENS_10tfloat32_tENS5_IJlSC_lEEESK_SL_NS4_8TiledMMAINS4_8MMA_AtomIJNS4_4SM904GMMA30MMA_64x256x8_F32TF32TF32_SS_TNILNSP_7ScaleInE1ELSR_1EEEEEENS4_6LayoutINS5_IJSC_SC_SC_EEENS5_IJNSA_ILi0EEESW_SW_EEEEENS5_IJNS4_10UnderscoreESZ_SZ_EEEEENS4_23SM90_TMA_LOAD_MULTICASTENS4_14ComposedLayoutINS4_7SwizzleILi3ELi4ELi3EEENS4_18smem_ptr_flag_bitsILi32EEENSU_INS5_IJNSA_ILi8EEESI_EEENS5_IJSI_SC_EEEEEEEvNS4_8identityES12_S1C_vS1D_EENS_8epilogue10collective6detail29Sm90TmaWarpSpecializedAdapterINS1G_15DefaultEpilogueISK_SL_SL_NS1F_6thread17LinearCombinationISK_Li1EffLNS1K_9ScaleType4KindE0ELNS_15FloatRoundStyleE2ESK_EENS1_15EpilogueDefaultEEEEEvvEEEEvNT_6ParamsE,@"STO_CUDA_ENTRY STV_DEFAULT"
_ZN7cutlass13device_kernelINS_4gemm6kernel13GemmUniversalIN4cute5tupleIJiiiiEEENS1_10collective13CollectiveMmaINS1_34MainloopSm90TmaGmmaWarpSpecializedILi5ENS5_IJNS4_1CILi2EEESB_NSA_ILi1EEEEEENS1_32KernelTmaWarpSpecializedPingpongEEENS5_IJNSA_ILi64EEENSA_ILi256EEENSA_ILi32EEEEEENS_10tfloat32_tENS5_IJlSC_lEEESK_SL_NS4_8TiledMMAINS4_8MMA_AtomIJNS4_4SM904GMMA30MMA_64x256x8_F32TF32TF32_SS_TNILNSP_7ScaleInE1ELSR_1EEEEEENS4_6LayoutINS5_IJSC_SC_SC_EEENS5_IJNSA_ILi0EEESW_SW_EEEEENS5_IJNS4_10UnderscoreESZ_SZ_EEEEENS4_23SM90_TMA_LOAD_MULTICASTENS4_14ComposedLayoutINS4_7SwizzleILi3ELi4ELi3EEENS4_18smem_ptr_flag_bitsILi32EEENSU_INS5_IJNSA_ILi8EEESI_EEENS5_IJSI_SC_EEEEEEEvNS4_8identityES12_S1C_vS1D_EENS_8epilogue10collective6detail29Sm90TmaWarpSpecializedAdapterINS1G_15DefaultEpilogueISK_SL_SL_NS1F_6thread17LinearCombinationISK_Li1EffLNS1K_9ScaleType4KindE0ELNS_15FloatRoundStyleE2ESK_EENS1_15EpilogueDefaultEEEEEvvEEEEvNT_6ParamsE:
[----:B------:R-:W0:Y:S02]  /*0000*/  LDC R1, c[0x0][0x28] ;  /* 0x00000a00ff017b82 */ /* 0x000e240000000800 */
[----:B0-----:R-:W-:Y:S01]  /*0010*/  VIADD R1, R1, 0xfffffff8 ;  /* 0xfffffff801017836 */ /* 0x001fe20000000000 */
[----:B------:R-:W0:Y:S01]  /*0020*/  S2R R4, SR_TID.X ;  /* 0x0000000000047919 */ /* 0x000e220000002100 */
[----:B------:R-:W-:Y:S01]  /*0030*/  ELECT P0, URZ, PT ;  /* 0x00000000003f782f */ /* 0x000fe20003800000 */
[----:B------:R-:W-:Y:S01]  /*0040*/  BSSY B0, `(.L_x_0) ;  /* 0x000000f000007945 */ /* 0x000fe20003800000 */
[--C-:B0-----:R-:W-:Y:S02]  /*0050*/  SHF.R.U32.HI R2, RZ, 0x5, R4.reuse ;  /* 0x00000005ff027819 */ /* 0x101fe40000011604 */
[----:B------:R-:W-:-:S03]  /*0060*/  SHF.R.U32.HI R7, RZ, 0x7, R4 ;  /* 0x00000007ff077819 */ /* 0x000fc60000011604 */
[----:B------:R-:W0:Y:S04]  /*0070*/  SHFL.IDX PT, R5, R2, RZ, 0x1f ;  /* 0x00001fff02057589 */ /* 0x000e2800000e0000 */
[----:B------:R1:W2:Y:S01]  /*0080*/  SHFL.IDX PT, R10, R7, RZ, 0x1f ;  /* 0x00001fff070a7589 */ /* 0x0002a200000e0000 */
[----:B0-----:R-:W-:-:S13]  /*0090*/  ISETP.NE.OR P0, PT, R5, RZ, !P0 ;  /* 0x000000ff0500720c */ /* 0x001fda0004705670 */
[----:B-12---:R-:W-:Y:S05]  /*00a0*/  @P0 BRA `(.L_x_1) ;  /* 0x0000000000200947 */ /* 0x006fea0003800000 */
[----:B------:R-:W-:Y:S02]  /*00b0*/  ULDC.64 UR4, c[0x0][0x198] ;  /* 0x0000660000047ab9 */ /* 0x000fe40000000a00 */
[----:B------:R-:W-:Y:S02]  /*00c0*/  UIADD3 UR6, UP0, UR4, 0xf0, URZ ;  /* 0x000000f004067890 */ /* 0x000fe4000ff1e03f */
[----:B------:R-:W-:Y:S02]  /*00d0*/  UIADD3 UR4, UP1, UR4, 0x1f0, URZ ;  /* 0x000001f004047890 */ /* 0x000fe4000ff3e03f */
[----:B------:R-:W-:Y:S02]  /*00e0*/  UIADD3.X UR7, URZ, UR5, URZ, UP0, !UPT ;  /* 0x000000053f077290 */ /* 0x000fe400087fe43f */
[----:B------:R-:W-:-:S07]  /*00f0*/  UIADD3.X UR5, URZ, UR5, URZ, UP1, !UPT ;  /* 0x000000053f057290 */ /* 0x000fce0008ffe43f */
[----:B------:R0:W-:Y:S02]  /*0100*/  UTMACCTL.PF [UR6] ;  /* 0x00000000060079b9 */ /* 0x0001e40008040000 */
[----:B------:R0:W-:Y:S02]  /*0110*/  UTMACCTL.PF [UR4] ;  /* 0x00000000040079b9 */ /* 0x0001e40008040000 */
[----:B0-----:R-:W-:Y:S01]  /*0120*/  NOP ;  /* 0x0000000000007918 */ /* 0x001fe20000000000 */
.L_x_1:
[----:B------:R-:W-:Y:S05]  /*0130*/  BSYNC B0 ;  /* 0x0000000000007941 */ /* 0x000fea0003800000 */
.L_x_0:
[----:B------:R-:W0:Y:S01]  /*0140*/  SHFL.IDX PT, R8, R2, RZ, 0x1f ;  /* 0x00001fff02087589 */ /* 0x000e2200000e0000 */
[----:B------:R-:W-:-:S04]  /*0150*/  SHF.R.S32.HI R3, RZ, 0x1f, R4 ;  /* 0x0000001fff037819 */ /* 0x000fc80000011404 */
[----:B------:R-:W-:Y:S02]  /*0160*/  LEA.HI R3, R3, R4, RZ, 0x7 ;  /* 0x0000000403037211 */ /* 0x000fe400078f38ff */
[----:B0-----:R-:W-:-:S13]  /*0170*/  ISETP.NE.AND P0, PT, R8, RZ, PT ;  /* 0x000000ff0800720c */ /* 0x001fda0003f05270 */
[----:B------:R-:W-:Y:S05]  /*0180*/  @P0 BRA `(.L_x_2) ;  /* 0x0000000000600947 */ /* 0x000fea0003800000 */
[----:B------:R-:W0:Y:S01]  /*0190*/  S2UR UR8, SR_CgaCtaId ;  /* 0x00000000000879c3 */ /* 0x000e220000008800 */
[----:B------:R-:W-:Y:S01]  /*01a0*/  UMOV UR4, 0x400 ;  /* 0x0000040000047882 */ /* 0x000fe20000000000 */
[----:B------:R-:W-:Y:S01]  /*01b0*/  UMOV UR5, 0x1 ;  /* 0x0000000100057882 */ /* 0x000fe20000000000 */
[----:B------:R-:W-:Y:S01]  /*01c0*/  UMOV UR6, 0x3 ;  /* 0x0000000300067882 */ /* 0x000fe20000000000 */
[----:B------:R-:W-:Y:S01]  /*01d0*/  ELECT P0, URZ, PT ;  /* 0x00000000003f782f */ /* 0x000fe20003800000 */
[----:B------:R-:W-:-:S04]  /*01e0*/  UIADD3 UR6, -UR6, 0x100000, URZ ;  /* 0x0010000006067890 */ /* 0x000fc8000fffe13f */
[----:B------:R-:W-:Y:S02]  /*01f0*/  USHF.L.U32 UR7, UR6, 0xb, URZ ;  /* 0x0000000b06077899 */ /* 0x000fe4000800063f */
[----:B------:R-:W-:Y:S02]  /*0200*/  USHF.L.U32 UR6, UR6, 0x1, URZ ;  /* 0x0000000106067899 */ /* 0x000fe4000800063f */
[----:B0-----:R-:W-:Y:S02]  /*0210*/  ULEA UR8, UR8, UR4, 0x18 ;  /* 0x0000000408087291 */ /* 0x001fe4000f8ec03f */
[----:B------:R-:W-:-:S04]  /*0220*/  UIADD3 UR4, -UR5, 0x100000, URZ ;  /* 0x0010000005047890 */ /* 0x000fc8000fffe13f */
[----:B------:R-:W-:Y:S02]  /*0230*/  USHF.L.U32 UR5, UR4, 0xb, URZ ;  /* 0x0000000b04057899 */ /* 0x000fe4000800063f */
[----:B------:R-:W-:Y:S01]  /*0240*/  USHF.L.U32 UR4, UR4, 0x1, URZ ;  /* 0x0000000104047899 */ /* 0x000fe2000800063f */
[----:B------:R-:W0:Y:S11]  /*0250*/  FENCE.VIEW.ASYNC.S ;  /* 0x00000000000073c6 */ /* 0x000e360000000000 */
[----:B0-----:R0:W1:Y:S01]  /*0260*/  SYNCS.EXCH.64 URZ, [UR8], UR4 ;  /* 0x00000004083f75b2 */ /* 0x0010620008000100 */
[----:B------:R0:W2:Y:S01]  /*0270*/  SYNCS.EXCH.64 URZ, [UR8+0x28], UR6 ;  /* 0x00002806083f75b2 */ /* 0x0000a20008000100 */
[----:B------:R0:W3:Y:S01]  /*0280*/  SYNCS.EXCH.64 URZ, [UR8+0x8], UR4 ;  /* 0x00000804083f75b2 */ /* 0x0000e20008000100 */
[----:B------:R0:W4:Y:S01]  /*0290*/  SYNCS.EXCH.64 URZ, [UR8+0x30], UR6 ;  /* 0x00003006083f75b2 */ /* 0x0001220008000100 */
[----:B------:R0:W0:Y:S01]  /*02a0*/  SYNCS.EXCH.64 URZ, [UR8+0x10], UR4 ;  /* 0x00001004083f75b2 */ /* 0x0000220008000100 */
[----:B------:R0:W0:Y:S01]  /*02b0*/  SYNCS.EXCH.64 URZ, [UR8+0x38], UR6 ;  /* 0x00003806083f75b2 */ /* 0x0000220008000100 */
[----:B------:R0:W0:Y:S01]  /*02c0*/  SYNCS.EXCH.64 URZ, [UR8+0x18], UR4 ;  /* 0x00001804083f75b2 */ /* 0x0000220008000100 */
[----:B------:R0:W0:Y:S01]  /*02d0*/  SYNCS.EXCH.64 URZ, [UR8+0x40], UR6 ;  /* 0x00004006083f75b2 */ /* 0x0000220008000100 */
[----:B------:R0:W0:Y:S01]  /*02e0*/  SYNCS.EXCH.64 URZ, [UR8+0x20], UR4 ;  /* 0x00002004083f75b2 */ /* 0x0000220008000100 */
[----:B------:R0:W0:Y:S01]  /*02f0*/  SYNCS.EXCH.64 URZ, [UR8+0x48], UR6 ;  /* 0x00004806083f75b2 */ /* 0x0000220008000100 */
[----:B------:R-:W-:Y:S01]  /*0300*/  NOP ;  /* 0x0000000000007918 */ /* 0x000fe20000000000 */
.L_x_2:
[----:B------:R-:W5:Y:S01]  /*0310*/  SHFL.IDX PT, R13, R2, RZ, 0x1f ;  /* 0x00001fff020d7589 */ /* 0x000f6200000e0000 */
[----:B------:R-:W1:Y:S01]  /*0320*/  S2UR UR12, SR_CTAID.X ;  /* 0x00000000000c79c3 */ /* 0x000e620000002500 */
[----:B------:R-:W-:Y:S02]  /*0330*/  LOP3.LUT R3, R3, 0xffffff80, RZ, 0xc0, !PT ;  /* 0xffffff8003037812 */ /* 0x000fe400078ec0ff */
[----:B------:R-:W-:Y:S01]  /*0340*/  ELECT P0, URZ, PT ;  /* 0x00000000003f782f */ /* 0x000fe20003800000 */
[----:B------:R2:W3:Y:S01]  /*0350*/  SHFL.IDX PT, R12, R2, RZ, 0x1f ;  /* 0x00001fff020c7589 */ /* 0x0004e200000e0000 */
[----:B------:R-:W-:Y:S01]  /*0360*/  ELECT P1, URZ, PT ;  /* 0x00000000003f782f */ /* 0x000fe20003820000 */
[----:B------:R-:W-:Y:S01]  /*0370*/  NOP ;  /* 0x0000000000007918 */ /* 0x000fe20000000000 */
[----:B------:R-:W-:Y:S01]  /*0380*/  IMAD.IADD R3, R4, 0x1, -R3 ;  /* 0x0000000104037824 */ /* 0x000fe200078e0a03 */
[----:B------:R-:W4:Y:S01]  /*0390*/  S2R R6, SR_CTAID.Y ;  /* 0x0000000000067919 */ /* 0x000f220000002600 */
[----:B0-----:R-:W-:Y:S01]  /*03a0*/  ULDC UR4, c[0x0][0x150] ;  /* 0x0000540000047ab9 */ /* 0x001fe20000000800 */
[----:B------:R-:W0:Y:S01]  /*03b0*/  LDC R14, c[0x0][0x144] ;  /* 0x00005100ff0e7b82 */ /* 0x000e220000000800 */
[----:B------:R-:W-:Y:S01]  /*03c0*/  UMOV UR11, 0x80 ;  /* 0x00000080000b7882 */ /* 0x000fe20000000000 */
[----:B------:R-:W-:Y:S01]  /*03d0*/  SHF.R.S32.HI R0, RZ, 0x1f, R3 ;  /* 0x0000001fff007819 */ /* 0x000fe20000011403 */
[----:B------:R-:W-:Y:S01]  /*03e0*/  NOP ;  /* 0x0000000000007918 */ /* 0x000fe20000000000 */
[C---:B------:R-:W-:Y:S01]  /*03f0*/  VIADD R35, R10.reuse, 0xffffffff ;  /* 0xffffffff0a237836 */ /* 0x040fe20000000000 */
[----:B------:R-:W-:Y:S01]  /*0400*/  ISETP.NE.AND P4, PT, R10, RZ, PT ;  /* 0x000000ff0a00720c */ /* 0x000fe20003f85270 */
[----:B------:R-:W-:Y:S01]  /*0410*/  IMAD.MOV.U32 R153, RZ, RZ, 0x1 ;  /* 0x00000001ff997424 */ /* 0x000fe200078e00ff */
[----:B------:R-:W-:Y:S01]  /*0420*/  LEA.HI R9, R0, R3, RZ, 0x3 ;  /* 0x0000000300097211 */ /* 0x000fe200078f18ff */
[----:B------:R-:W0:Y:S01]  /*0430*/  LDC R15, c[0x0][0x140] ;  /* 0x00005000ff0f7b82 */ /* 0x000e220000000800 */
[----:B------:R-:W-:-:S02]  /*0440*/  ISETP.GE.U32.AND P6, PT, R35, 0x2, PT ;  /* 0x000000022300780c */ /* 0x000fc40003fc6070 */
[--C-:B------:R-:W-:Y:S02]  /*0450*/  SHF.R.S32.HI R11, RZ, 0x3, R9.reuse ;  /* 0x00000003ff0b7819 */ /* 0x100fe40000011409 */
[----:B--2---:R-:W-:Y:S02]  /*0460*/  SHF.R.S32.HI R2, RZ, 0x1f, R9 ;  /* 0x0000001fff027819 */ /* 0x004fe40000011409 */
[----:B------:R-:W-:Y:S01]  /*0470*/  SHF.R.S32.HI R9, RZ, 0x1f, R8 ;  /* 0x0000001fff097819 */ /* 0x000fe20000011408 */
[----:B------:R-:W2:Y:S01]  /*0480*/  LDC R25, c[0x0][0x148] ;  /* 0x00005200ff197b82 */ /* 0x000ea20000000800 */
[----:B-----5:R-:W-:Y:S02]  /*0490*/  ISETP.NE.OR P0, PT, R13, RZ, !P0 ;  /* 0x000000ff0d00720c */ /* 0x020fe40004705670 */
[----:B-1----:R-:W-:Y:S02]  /*04a0*/  I2FP.F32.U32 R13, UR12 ;  /* 0x0000000c000d7c45 */ /* 0x002fe40008201000 */
[----:B------:R-:W-:-:S02]  /*04b0*/  LEA.HI R2, R2, R11, RZ, 0x2 ;  /* 0x0000000b02027211 */ /* 0x000fc400078f10ff */
[----:B------:R-:W-:Y:S01]  /*04c0*/  LEA.HI R9, R9, R8, RZ, 0x2 ;  /* 0x0000000809097211 */ /* 0x000fe200078f10ff */
[----:B------:R-:W-:Y:S01]  /*04d0*/  FMUL R13, R13, UR4 ;  /* 0x000000040d0d7c20 */ /* 0x000fe20008400000 */
[----:B---3--:R-:W-:Y:S01]  /*04e0*/  ISETP.NE.OR P1, PT, R12, RZ, !P1 ;  /* 0x000000ff0c00720c */ /* 0x008fe20004f25670 */
[----:B------:R-:W-:Y:S01]  /*04f0*/  ULDC UR4, c[0x0][0x154] ;  /* 0x0000550000047ab9 */ /* 0x000fe20000000800 */
[----:B------:R-:W-:Y:S02]  /*0500*/  LOP3.LUT R12, R2, 0xfffffffc, RZ, 0xc0, !PT ;  /* 0xfffffffc020c7812 */ /* 0x000fe400078ec0ff */
[----:B------:R-:W-:Y:S01]  /*0510*/  LOP3.LUT R9, R9, 0x3ffffffc, RZ, 0xc0, !PT ;  /* 0x3ffffffc09097812 */ /* 0x000fe200078ec0ff */
[----:B------:R-:W1:Y:S01]  /*0520*/  F2I.U32.TRUNC.NTZ R13, R13 ;  /* 0x0000000d000d7305 */ /* 0x000e62000020f000 */
[----:B------:R-:W-:Y:S01]  /*0530*/  SHF.R.S32.HI R2, RZ, 0x1f, R5 ;  /* 0x0000001fff027819 */ /* 0x000fe20000011405 */
[----:B------:R-:W-:Y:S01]  /*0540*/  IMAD.IADD R12, R11, 0x1, -R12 ;  /* 0x000000010b0c7824 */ /* 0x000fe200078e0a0c */
[----:B------:R-:W-:Y:S01]  /*0550*/  VOTEU.ALL UP1, P0 ;  /* 0x00000000003f7886 */ /* 0x000fe20000020000 */
[----:B------:R-:W-:Y:S01]  /*0560*/  IMAD.IADD R9, R8, 0x1, -R9 ;  /* 0x0000000108097824 */ /* 0x000fe200078e0a09 */
[----:B------:R-:W-:Y:S01]  /*0570*/  LEA.HI R2, R2, R5, RZ, 0x2 ;  /* 0x0000000502027211 */ /* 0x000fe200078f10ff */
[----:B------:R-:W-:Y:S01]  /*0580*/  VOTEU.ALL UP0, P0 ;  /* 0x00000000003f7886 */ /* 0x000fe20000000000 */
[----:B----4-:R-:W-:Y:S01]  /*0590*/  I2FP.F32.U32 R8, R6 ;  /* 0x0000000600087245 */ /* 0x010fe20000201000 */
[----:B------:R-:W-:Y:S01]  /*05a0*/  IMAD R9, R9, 0x4, R12 ;  /* 0x0000000409097824 */ /* 0x000fe200078e020c */
[----:B------:R-:W-:Y:S01]  /*05b0*/  LOP3.LUT R2, R2, 0xfffffffc, RZ, 0xc0, !PT ;  /* 0xfffffffc02027812 */ /* 0x000fe200078ec0ff */
[----:B------:R-:W-:Y:S01]  /*05c0*/  VOTEU.ALL UP2, P1 ;  /* 0x00000000003f7886 */ /* 0x000fe20000840000 */
[----:B------:R-:W3:Y:S01]  /*05d0*/  @!UP1 S2UR UR7, SR_CgaCtaId ;  /* 0x00000000000799c3 */ /* 0x000ee20000008800 */
[----:B------:R-:W-:Y:S01]  /*05e0*/  FMUL R8, R8, UR4 ;  /* 0x0000000408087c20 */ /* 0x000fe20008400000 */
[----:B------:R-:W-:Y:S01]  /*05f0*/  IMAD.SHL.U32 R152, R9, 0x4, RZ ;  /* 0x0000000409987824 */ /* 0x000fe200078e00ff */
[----:B------:R-:W-:Y:S01]  /*0600*/  UMOV UR4, 0x20 ;  /* 0x0000002000047882 */ /* 0x000fe20000000000 */
[----:B------:R-:W-:Y:S01]  /*0610*/  IMAD.IADD R5, R5, 0x1, -R2 ;  /* 0x0000000105057824 */ /* 0x000fe200078e0a02 */
[----:B------:R-:W-:Y:S01]  /*0620*/  LEA.HI R2, R9, R9, RZ, 0x1 ;  /* 0x0000000909027211 */ /* 0x000fe200078f08ff */
[----:B-1----:R-:W-:Y:S01]  /*0630*/  IMAD.MOV R13, RZ, RZ, -R13 ;  /* 0x000000ffff0d7224 */ /* 0x002fe200078e0a0d */
[----:B------:R-:W1:Y:S01]  /*0640*/  F2I.U32.TRUNC.NTZ R8, R8 ;  /* 0x0000000800087305 */ /* 0x000e62000020f000 */
[----:B------:R-:W4:Y:S01]  /*0650*/  @!UP2 S2UR UR10, SR_CgaCtaId ;  /* 0x00000000000aa9c3 */ /* 0x000f220000008800 */
[----:B------:R-:W-:Y:S01]  /*0660*/  LOP3.LUT R2, R2, 0xfffffffe, RZ, 0xc0, !PT ;  /* 0xfffffffe02027812 */ /* 0x000fe200078ec0ff */
[----:B0-----:R-:W-:Y:S01]  /*0670*/  IMAD R21, R14, R13, UR12 ;  /* 0x0000000c0e157e24 */ /* 0x001fe2000f8e020d */
[----:B------:R-:W-:Y:S01]  /*0680*/  @!UP1 UMOV UR6, 0x400 ;  /* 0x0000040000069882 */ /* 0x000fe20000000000 */
[----:B------:R-:W-:-:S04]  /*0690*/  @!UP1 UIADD3 UR4, -UR4, 0x100000, URZ ;  /* 0x0010000004049890 */ /* 0x000fc8000fffe13f */
[----:B------:R-:W-:Y:S02]  /*06a0*/  @!UP1 USHF.L.U32 UR5, UR4, 0xb, URZ ;  /* 0x0000000b04059899 */ /* 0x000fe4000800063f */
[----:B------:R-:W-:Y:S01]  /*06b0*/  @!UP1 USHF.L.U32 UR4, UR4, 0x1, URZ ;  /* 0x0000000104049899 */ /* 0x000fe2000800063f */
[C---:B------:R-:W-:Y:S01]  /*06c0*/  LOP3.LUT R152, R9.reuse, 0xc, R152, 0x78, !PT ;  /* 0x0000000c09987812 */ /* 0x040fe200078e7898 */
[----:B------:R-:W-:Y:S01]  /*06d0*/  IMAD.IADD R2, R9, 0x1, -R2 ;  /* 0x0000000109027824 */ /* 0x000fe200078e0a02 */
[----:B------:R-:W-:Y:S01]  /*06e0*/  @!UP2 UMOV UR9, 0x400 ;  /* 0x000004000009a882 */ /* 0x000fe20000000000 */
[----:B------:R-:W-:Y:S01]  /*06f0*/  VOTEU.ALL UP3, P1 ;  /* 0x00000000003f7886 */ /* 0x000fe20000860000 */
[----:B------:R-:W-:Y:S01]  /*0700*/  VOTEU.ALL UP4, P1 ;  /* 0x00000000003f7886 */ /* 0x000fe20000880000 */
[----:B------:R-:W-:Y:S01]  /*0710*/  VOTEU.ALL UP5, P1 ;  /* 0x00000000003f7886 */ /* 0x000fe200008a0000 */
[----:B------:R-:W-:Y:S01]  /*0720*/  ISETP.NE.AND P3, PT, R2, R21, PT ;  /* 0x000000150200720c */ /* 0x000fe20003f65270 */
[----:B------:R0:W0:Y:S01]  /*0730*/  SHFL.IDX PT, R14, R7, RZ, 0x1f ;  /* 0x00001fff070e7589 */ /* 0x00002200000e0000 */
[----:B------:R-:W-:Y:S01]  /*0740*/  ISETP.EQ.U32.AND P2, PT, R15, 0x1, PT ;  /* 0x000000010f00780c */ /* 0x000fe20003f42070 */
[----:B-1----:R-:W-:Y:S01]  /*0750*/  IMAD.MOV R20, RZ, RZ, -R8 ;  /* 0x000000ffff147224 */ /* 0x002fe200078e0a08 */
[----:B---3--:R-:W-:-:S02]  /*0760*/  @!UP1 ULEA UR8, UR7, UR6, 0x18 ;  /* 0x0000000607089291 */ /* 0x008fc4000f8ec03f */
[----:B------:R-:W-:-:S04]  /*0770*/  @!UP2 UIADD3 UR6, -UR11, 0x100000, URZ ;  /* 0x001000000b06a890 */ /* 0x000fc8000fffe13f */
[----:B------:R-:W-:Y:S02]  /*0780*/  @!UP2 USHF.L.U32 UR7, UR6, 0xb, URZ ;  /* 0x0000000b0607a899 */ /* 0x000fe4000800063f */
[----:B------:R-:W-:Y:S01]  /*0790*/  @!UP2 USHF.L.U32 UR6, UR6, 0x1, URZ ;  /* 0x000000010606a899 */ /* 0x000fe2000800063f */
[----:B--2---:R-:W-:Y:S01]  /*07a0*/  IMAD R9, R25, R20, R6 ;  /* 0x0000001419097224 */ /* 0x004fe200078e0206 */
[----:B------:R-:W-:Y:S01]  /*07b0*/  VOTEU.ALL UP1, P0 ;  /* 0x00000000003f7886 */ /* 0x000fe20000020000 */
[----:B------:R-:W-:Y:S01]  /*07c0*/  LOP3.LUT P0, RZ, R3, 0x7, RZ, 0xc0, !PT ;  /* 0x0000000703ff7812 */ /* 0x000fe2000780c0ff */
[----:B----4-:R-:W-:Y:S01]  /*07d0*/  @!UP2 ULEA UR9, UR10, UR9, 0x18 ;  /* 0x000000090a09a291 */ /* 0x010fe2000f8ec03f */
[----:B------:R-:W-:Y:S01]  /*07e0*/  @P3 LEA.HI R2, R152, R152, RZ, 0x1 ;  /* 0x0000009898023211 */ /* 0x000fe200078f08ff */
[----:B------:R-:W-:Y:S01]  /*07f0*/  VOTEU.ALL UP2, P1 ;  /* 0x00000000003f7886 */ /* 0x000fe20000840000 */
[----:B------:R-:W-:Y:S01]  /*0800*/  ISETP.NE.AND P1, PT, R5, 0x3, PT ;  /* 0x000000030500780c */ /* 0x000fe20003f25270 */
[----:B------:R-:W1:Y:S02]  /*0810*/  FENCE.VIEW.ASYNC.S ;  /* 0x00000000000073c6 */ /* 0x000e640000000000 */
[----:B-1----:R1:W2:Y:S01]  /*0820*/  @!UP0 SYNCS.EXCH.64 URZ, [UR8+0x80], UR4 ;  /* 0x00008004083f85b2 */ /* 0x0022a20008000100 */
[----:B------:R-:W-:-:S02]  /*0830*/  @P3 SHF.R.S32.HI R2, RZ, 0x1, R2 ;  /* 0x00000001ff023819 */ /* 0x000fc40000011402 */
[----:B------:R-:W-:Y:S02]  /*0840*/  ISETP.EQ.OR P1, PT, R5, RZ, !P1 ;  /* 0x000000ff0500720c */ /* 0x000fe40004f22670 */
[----:B------:R-:W-:Y:S02]  /*0850*/  @P3 ISETP.NE.AND P5, PT, R2, R9, PT ;  /* 0x000000090200320c */ /* 0x000fe40003fa5270 */
[----:B------:R-:W-:Y:S02]  /*0860*/  ISETP.LT.U32.AND P0, PT, R152, 0x4, !P0 ;  /* 0x000000049800780c */ /* 0x000fe40004701070 */
[----:B------:R-:W-:Y:S02]  /*0870*/  ISETP.EQ.AND P1, PT, R10, RZ, P1 ;  /* 0x000000ff0a00720c */ /* 0x000fe40000f22270 */
[----:B------:R-:W-:Y:S02]  /*0880*/  SEL R2, RZ, 0x1, !P0 ;  /* 0x00000001ff027807 */ /* 0x000fe40004000000 */
[----:B------:R-:W-:-:S02]  /*0890*/  @P3 SEL R153, RZ, 0x1, P5 ;  /* 0x00000001ff993807 */ /* 0x000fc40002800000 */
[----:B------:R-:W-:Y:S01]  /*08a0*/  SEL R16, RZ, 0x1, !P1 ;  /* 0x00000001ff107807 */ /* 0x000fe20004800000 */
[----:B------:R1:W3:Y:S01]  /*08b0*/  @!UP1 SYNCS.EXCH.64 URZ, [UR8+0x88], UR4 ;  /* 0x00008804083f95b2 */ /* 0x0002e20008000100 */
[----:B------:R-:W-:Y:S01]  /*08c0*/  NOP ;  /* 0x0000000000007918 */ /* 0x000fe20000000000 */
[----:B------:R-:W-:Y:S02]  /*08d0*/  LOP3.LUT R153, R153, R2, RZ, 0xc0, !PT ;  /* 0x0000000299997212 */ /* 0x000fe400078ec0ff */
[----:B------:R-:W-:Y:S01]  /*08e0*/  SEL R16, R16, 0x2, P6 ;  /* 0x0000000210107807 */ /* 0x000fe20003000000 */
[----:B------:R1:W4:Y:S01]  /*08f0*/  @!UP2 SYNCS.EXCH.64 URZ, [UR9+0x60], UR6 ;  /* 0x00006006093fa5b2 */ /* 0x0003220008000100 */
[----:B------:R1:W0:Y:S01]  /*0900*/  @!UP3 SYNCS.EXCH.64 URZ, [UR9+0x68], UR6 ;  /* 0x00006806093fb5b2 */ /* 0x0002220008000100 */
[----:B------:R1:W0:Y:S01]  /*0910*/  @!UP4 SYNCS.EXCH.64 URZ, [UR9+0x70], UR6 ;  /* 0x00007006093fc5b2 */ /* 0x0002220008000100 */
[----:B------:R1:W0:Y:S01]  /*0920*/  @!UP5 SYNCS.EXCH.64 URZ, [UR9+0x78], UR6 ;  /* 0x00007806093fd5b2 */ /* 0x0002220008000100 */
[----:B------:R-:W-:Y:S01]  /*0930*/  NOP ;  /* 0x0000000000007918 */ /* 0x000fe20000000000 */
[----:B-12---:R-:W-:Y:S05]  /*0940*/  @!P2 BRA `(.L_x_3) ;  /* 0x000000000008a947 */ /* 0x006fea0003800000 */
[----:B0--34-:R-:W-:Y:S01]  /*0950*/  UCGABAR_ARV ;  /* 0x00000000000079c7 */ /* 0x019fe20008000000 */
[----:B------:R-:W-:Y:S05]  /*0960*/  BRA `(.L_x_4) ;  /* 0x0000000000047947 */ /* 0x000fea0003800000 */
.L_x_3:
[----:B0--34-:R-:W-:Y:S01]  /*0970*/  NOP ;  /* 0x0000000000007918 */ /* 0x019fe20000000000 */
.L_x_4:
[----:B------:R-:W-:Y:S01]  /*0980*/  ULDC.64 UR4, c[0x0][0x598] ;  /* 0x0001660000047ab9 */ /* 0x000fe20000000a00 */
[----:B------:R-:W-:Y:S01]  /*0990*/  ULDC.64 UR36, c[0x0][0x208] ;  /* 0x0000820000247ab9 */ /* 0x000fe20000000a00 */
[----:B------:R-:W-:-:S04]  /*09a0*/  ISETP.NE.U32.AND P0, PT, RZ, UR4, PT ;  /* 0x00000004ff007c0c */ /* 0x000fc8000bf05070 */
[----:B------:R-:W-:-:S13]  /*09b0*/  ISETP.NE.AND.EX P0, PT, RZ, UR5, PT, P0 ;  /* 0x00000005ff007c0c */ /* 0x000fda000bf05300 */
[----:B------:R-:W-:Y:S05]  /*09c0*/  @!P0 BRA `(.L_x_5) ;  /* 0x00000000001c8947 */ /* 0x000fea0003800000 */
[----:B------:R-:W0:Y:S02]  /*09d0*/  LDC.64 R8, c[0x0][0x598] ;  /* 0x00016600ff087b82 */ /* 0x000e240000000a00 */
[----:B0-----:R-:W2:Y:S02]  /*09e0*/  LDG.E.64 R8, desc[UR36][R8.64] ;  /* 0x0000002408087981 */ /* 0x001ea4000c1e1b00 */
[----:B--2---:R-:W-:-:S04]  /*09f0*/  ISETP.NE.U32.AND P0, PT, R8, RZ, PT ;  /* 0x000000ff0800720c */ /* 0x004fc80003f05070 */
[----:B------:R-:W-:-:S13]  /*0a00*/  ISETP.NE.AND.EX P0, PT, R9, RZ, PT, P0 ;  /* 0x000000ff0900720c */ /* 0x000fda0003f05300 */
[----:B------:R-:W-:Y:S05]  /*0a10*/  @!P0 BRA `(.L_x_5) ;  /* 0x0000000000088947 */ /* 0x000fea0003800000 */
[----:B------:R0:W5:Y:S01]  /*0a20*/  LD.E R154, desc[UR36][R8.64] ;  /* 0x00000024089a7980 */ /* 0x000162000c101900 */
[----:B------:R-:W-:Y:S05]  /*0a30*/  BRA `(.L_x_6) ;  /* 0x0000000000247947 */ /* 0x000fea0003800000 */
.L_x_5:
[----:B------:R-:W-:Y:S02]  /*0a40*/  ULDC.64 UR4, c[0x0][0x588] ;  /* 0x0001620000047ab9 */ /* 0x000fe40000000a00 */
[----:B------:R-:W-:-:S04]  /*0a50*/  ISETP.NE.U32.AND P0, PT, RZ, UR4, PT ;  /* 0x00000004ff007c0c */ /* 0x000fc8000bf05070 */
[----:B------:R-:W-:-:S13]  /*0a60*/  ISETP.NE.AND.EX P0, PT, RZ, UR5, PT, P0 ;  /* 0x00000005ff007c0c */ /* 0x000fda000bf05300 */
[----:B------:R-:W-:Y:S05]  /*0a70*/  @!P0 BRA `(.L_x_7) ;  /* 0x00000000000c8947 */ /* 0x000fea0003800000 */
[----:B------:R-:W0:Y:S02]  /*0a80*/  LDC.64 R154, c[0x0][0x588] ;  /* 0x00016200ff9a7b82 */ /* 0x000e240000000a00 */
[----:B0-----:R1:W5:Y:S01]  /*0a90*/  LDG.E R154, desc[UR36][R154.64] ;  /* 0x000000249a9a7981 */ /* 0x001362000c1e1900 */
[----:B------:R-:W-:Y:S05]  /*0aa0*/  BRA `(.L_x_6) ;  /* 0x0000000000087947 */ /* 0x000fea0003800000 */
.L_x_7:
[----:B------:R-:W-:Y:S02]  /*0ab0*/  ULDC UR4, c[0x0][0x580] ;  /* 0x0001600000047ab9 */ /* 0x000fe40000000800 */
[----:B------:R-:W-:-:S07]  /*0ac0*/  IMAD.U32 R154, RZ, RZ, UR4 ;  /* 0x00000004ff9a7e24 */ /* 0x000fce000f8e00ff */
.L_x_6:
[----:B------:R-:W-:Y:S02]  /*0ad0*/  ULDC.64 UR4, c[0x0][0x5a0] ;  /* 0x0001680000047ab9 */ /* 0x000fe40000000a00 */
[----:B------:R-:W-:-:S04]  /*0ae0*/  ISETP.NE.U32.AND P0, PT, RZ, UR4, PT ;  /* 0x00000004ff007c0c */ /* 0x000fc8000bf05070 */
[----:B------:R-:W-:-:S13]  /*0af0*/  ISETP.NE.AND.EX P0, PT, RZ, UR5, PT, P0 ;  /* 0x00000005ff007c0c */ /* 0x000fda000bf05300 */
[----:B------:R-:W-:Y:S05]  /*0b00*/  @!P0 BRA `(.L_x_8) ;  /* 0x00000000001c8947 */ /* 0x000fea0003800000 */
[----:B0-----:R-:W0:Y:S02]  /*0b10*/  LDC.64 R8, c[0x0][0x5a0] ;  /* 0x00016800ff087b82 */ /* 0x001e240000000a00 */
[----:B0-----:R-:W2:Y:S02]  /*0b20*/  LDG.E.64 R8, desc[UR36][R8.64] ;  /* 0x0000002408087981 */ /* 0x001ea4000c1e1b00 */
[----:B--2---:R-:W-:-:S04]  /*0b30*/  ISETP.NE.U32.AND P0, PT, R8, RZ, PT ;  /* 0x000000ff0800720c */ /* 0x004fc80003f05070 */
[----:B------:R-:W-:-:S13]  /*0b40*/  ISETP.NE.AND.EX P0, PT, R9, RZ, PT, P0 ;  /* 0x000000ff0900720c */ /* 0x000fda0003f05300 */
[----:B------:R-:W-:Y:S05]  /*0b50*/  @!P0 BRA `(.L_x_8) ;  /* 0x0000000000088947 */ /* 0x000fea0003800000 */
[----:B-1----:R0:W5:Y:S01]  /*0b60*/  LD.E R155, desc[UR36][R8.64] ;  /* 0x00000024089b7980 */ /* 0x002162000c101900 */
[----:B------:R-:W-:Y:S05]  /*0b70*/  BRA `(.L_x_9) ;  /* 0x0000000000247947 */ /* 0x000fea0003800000 */
.L_x_8:
[----:B------:R-:W-:Y:S02]  /*0b80*/  ULDC.64 UR4, c[0x0][0x590] ;  /* 0x0001640000047ab9 */ /* 0x000fe40000000a00 */
[----:B------:R-:W-:-:S04]  /*0b90*/  ISETP.NE.U32.AND P0, PT, RZ, UR4, PT ;  /* 0x00000004ff007c0c */ /* 0x000fc8000bf05070 */
[----:B------:R-:W-:-:S13]  /*0ba0*/  ISETP.NE.AND.EX P0, PT, RZ, UR5, PT, P0 ;  /* 0x00000005ff007c0c */ /* 0x000fda000bf05300 */
[----:B------:R-:W-:Y:S05]  /*0bb0*/  @!P0 BRA `(.L_x_10) ;  /* 0x00000000000c8947 */ /* 0x000fea0003800000 */
[----:B0-----:R-:W1:Y:S02]  /*0bc0*/  LDC.64 R8, c[0x0][0x590] ;  /* 0x00016400ff087b82 */ /* 0x001e640000000a00 */
[----:B-1----:R1:W5:Y:S01]  /*0bd0*/  LDG.E R155, desc[UR36][R8.64] ;  /* 0x00000024089b7981 */ /* 0x002362000c1e1900 */
[----:B------:R-:W-:Y:S05]  /*0be0*/  BRA `(.L_x_9) ;  /* 0x0000000000087947 */ /* 0x000fea0003800000 */
.L_x_10:
[----:B------:R-:W-:Y:S02]  /*0bf0*/  ULDC UR4, c[0x0][0x584] ;  /* 0x0001610000047ab9 */ /* 0x000fe40000000800 */
[----:B-1----:R-:W-:-:S07]  /*0c00*/  IMAD.U32 R155, RZ, RZ, UR4 ;  /* 0x00000004ff9b7e24 */ /* 0x002fce000f8e00ff */
.L_x_9:
[----:B------:R-:W2:Y:S01]  /*0c10*/  LDC R2, c[0x0][0x65c] ;  /* 0x00019700ff027b82 */ /* 0x000ea20000000800 */
[----:B------:R-:W-:Y:S01]  /*0c20*/  ULDC UR6, c[0x0][0x28c] ;  /* 0x0000a30000067ab9 */ /* 0x000fe20000000800 */
[----:B------:R-:W-:Y:S01]  /*0c30*/  ISETP.NE.AND P0, PT, R10, 0x2, PT ;  /* 0x000000020a00780c */ /* 0x000fe20003f05270 */
[----:B------:R-:W-:Y:S01]  /*0c40*/  UIADD3 UR6, UR6, 0x1f, URZ ;  /* 0x0000001f06067890 */ /* 0x000fe2000fffe03f */
[----:B01----:R-:W-:Y:S01]  /*0c50*/  IMAD.U32 R8, RZ, RZ, UR12 ;  /* 0x0000000cff087e24 */ /* 0x003fe2000f8e00ff */
[----:B------:R-:W-:Y:S01]  /*0c60*/  UMOV UR38, URZ ;  /* 0x0000003f00267c82 */ /* 0x000fe20008000000 */
[----:B------:R-:W-:Y:S01]  /*0c70*/  IMAD.MOV.U32 R9, RZ, RZ, RZ ;  /* 0x000000ffff097224 */ /* 0x000fe200078e00ff */
[----:B------:R-:W-:Y:S01]  /*0c80*/  USHF.R.S32.HI UR7, URZ, 0x1f, UR6 ;  /* 0x0000001f3f077899 */ /* 0x000fe20008011406 */
[----:B------:R-:W-:Y:S01]  /*0c90*/  UMOV UR39, URZ ;  /* 0x0000003f00277c82 */ /* 0x000fe20008000000 */
[----:B------:R-:W-:Y:S02]  /*0ca0*/  ULDC.64 UR8, c[0x0][0x650] ;  /* 0x0001940000087ab9 */ /* 0x000fe40000000a00 */
[----:B------:R-:W-:-:S04]  /*0cb0*/  ULEA.HI UR7, UR7, UR6, URZ, 0x5 ;  /* 0x0000000607077291 */ /* 0x000fc8000f8f283f */
[----:B------:R-:W-:Y:S01]  /*0cc0*/  USHF.R.S32.HI UR40, URZ, 0x5, UR7 ;  /* 0x000000053f287899 */ /* 0x000fe20008011407 */
[----:B--2---:R-:W-:-:S13]  /*0cd0*/  ISETP.NE.AND P1, PT, R2, 0x1, PT ;  /* 0x000000010200780c */ /* 0x004fda0003f25270 */
[----:B------:R-:W0:Y:S01]  /*0ce0*/  @P1 LDC R19, c[0x0][0x10] ;  /* 0x00000400ff131b82 */ /* 0x000e220000000800 */
[----:B------:R-:W-:Y:S02]  /*0cf0*/  @P1 IMAD.MOV.U32 R7, RZ, RZ, RZ ;  /* 0x000000ffff071224 */ /* 0x000fe400078e00ff */
[----:B------:R-:W-:-:S05]  /*0d00*/  @P1 IMAD.MOV.U32 R17, RZ, RZ, RZ ;  /* 0x000000ffff111224 */ /* 0x000fca00078e00ff */
[----:B------:R-:W1:Y:S01]  /*0d10*/  @!P1 LDC R11, c[0x0][0xc] ;  /* 0x00000300ff0b9b82 */ /* 0x000e620000000800 */
[----:B------:R-:W-:Y:S01]  /*0d20*/  ULDC UR4, c[0x0][0xc] ;  /* 0x0000030000047ab9 */ /* 0x000fe20000000800 */
[----:B------:R-:W-:Y:S02]  /*0d30*/  ULDC UR5, c[0x0][0x10] ;  /* 0x0000040000057ab9 */ /* 0x000fe40000000800 */
[----:B------:R-:W-:-:S04]  /*0d40*/  UIMAD.WIDE.U32 UR4, UR4, UR5, URZ ;  /* 0x00000005040472a5 */ /* 0x000fc8000f8e003f */
[----:B------:R-:W2:Y:S01]  /*0d50*/  LDC R2, c[0x0][0x14] ;  /* 0x00000500ff027b82 */ /* 0x000ea20000000800 */
[----:B0-----:R-:W-:-:S04]  /*0d60*/  @P1 IMAD.WIDE.U32 R18, R19, UR12, R6 ;  /* 0x0000000c13121c25 */ /* 0x001fc8000f8e0006 */
[----:B------:R-:W-:Y:S02]  /*0d70*/  @P1 IMAD.IADD R17, R19, 0x1, R17 ;  /* 0x0000000113111824 */ /* 0x000fe400078e0211 */
[----:B-1----:R-:W-:-:S04]  /*0d80*/  @!P1 IMAD.WIDE.U32 R8, R6, R11, R8 ;  /* 0x0000000b06089225 */ /* 0x002fc800078e0008 */
[----:B------:R-:W-:Y:S02]  /*0d90*/  @!P1 IMAD.MOV.U32 R18, RZ, RZ, R8 ;  /* 0x000000ffff129224 */ /* 0x000fe400078e0008 */
[----:B------:R-:W-:Y:S02]  /*0da0*/  @!P1 IMAD.MOV.U32 R17, RZ, RZ, R9 ;  /* 0x000000ffff119224 */ /* 0x000fe400078e0009 */
[----:B--2---:R-:W-:-:S04]  /*0db0*/  IMAD.WIDE.U32 R12, R2, UR4, RZ ;  /* 0x00000004020c7c25 */ /* 0x004fc8000f8e00ff */
[----:B------:R-:W-:Y:S01]  /*0dc0*/  IMAD R23, R2, UR5, RZ ;  /* 0x0000000502177c24 */ /* 0x000fe2000f8e02ff */
[----:B------:R0:W-:Y:S03]  /*0dd0*/  STL.64 [R1], R12 ;  /* 0x0000000c01007387 */ /* 0x0001e60000100a00 */
[----:B------:R-:W-:Y:S01]  /*0de0*/  IMAD.IADD R23, R13, 0x1, R23 ;  /* 0x000000010d177824 */ /* 0x000fe200078e0217 */
[----:B------:R-:W-:Y:S06]  /*0df0*/  @P0 BRA `(.L_x_11) ;  /* 0x0000000000200947 */ /* 0x000fec0003800000 */
[----:B------:R-:W-:Y:S01]  /*0e00*/  UISETP.GE.U32.AND UP0, UPT, UR40, 0x5, UPT ;  /* 0x000000052800788c */ /* 0x000fe2000bf06070 */
[----:B------:R-:W-:Y:S01]  /*0e10*/  IADD3 R18, P0, R18, R12, RZ ;  /* 0x0000000c12127210 */ /* 0x000fe20007f1e0ff */
[----:B------:R-:W-:Y:S01]  /*0e20*/  UIMAD.WIDE.U32 UR4, UR40, -0x33333333, URZ ;  /* 0xcccccccd280478a5 */ /* 0x000fe2000f8e003f */
[----:B------:R-:W-:-:S03]  /*0e30*/  UMOV UR39, URZ ;  /* 0x0000003f00277c82 */ /* 0x000fc60008000000 */
[----:B------:R-:W-:Y:S01]  /*0e40*/  USHF.R.U32.HI UR4, URZ, 0x2, UR5 ;  /* 0x000000023f047899 */ /* 0x000fe20008011605 */
[----:B------:R-:W-:-:S03]  /*0e50*/  IMAD.X R17, R23, 0x1, R17, P0 ;  /* 0x0000000117117824 */ /* 0x000fc600000e0611 */
[----:B------:R-:W-:Y:S02]  /*0e60*/  UIMAD UR38, UR4, -0x5, UR40 ;  /* 0xfffffffb042678a4 */ /* 0x000fe4000f8e0228 */
[----:B------:R-:W-:-:S12]  /*0e70*/  @UP0 ULOP3.LUT UR39, UR4, 0x1, URZ, 0xc0, !UPT ;  /* 0x0000000104270892 */ /* 0x000fd8000f8ec03f */
.L_x_11:
[----:B------:R-:W-:Y:S01]  /*0e80*/  ISETP.GE.U32.AND P0, PT, R18, UR8, PT ;  /* 0x0000000812007c0c */ /* 0x000fe2000bf06070 */
[----:B------:R-:W-:Y:S01]  /*0e90*/  IMAD.MOV.U32 R19, RZ, RZ, -0x1 ;  /* 0xffffffffff137424 */ /* 0x000fe200078e00ff */
[----:B------:R-:W-:Y:S01]  /*0ea0*/  PRMT R8, RZ, 0x7610, R8 ;  /* 0x00007610ff087816 */ /* 0x000fe20000000008 */
[----:B------:R-:W-:Y:S01]  /*0eb0*/  IMAD.MOV.U32 R22, RZ, RZ, -0x1 ;  /* 0xffffffffff167424 */ /* 0x000fe200078e00ff */
[----:B------:R-:W-:Y:S01]  /*0ec0*/  ISETP.GE.U32.AND.EX P0, PT, R17, UR9, PT, P0 ;  /* 0x0000000911007c0c */ /* 0x000fe2000bf06100 */
[----:B------:R-:W-:-:S12]  /*0ed0*/  IMAD.MOV.U32 R2, RZ, RZ, -0x1 ;  /* 0xffffffffff027424 */ /* 0x000fd800078e00ff */
[----:B------:R-:W-:Y:S05]  /*0ee0*/  @P0 BRA `(.L_x_12) ;  /* 0x00000004002c0947 */ /* 0x000fea0003800000 */
[----:B------:R-:W1:Y:S01]  /*0ef0*/  LDC.64 R26, c[0x0][0x628] ;  /* 0x00018a00ff1a7b82 */ /* 0x000e620000000a00 */
[----:B------:R-:W-:Y:S02]  /*0f00*/  IMAD.MOV.U32 R8, RZ, RZ, R18 ;  /* 0x000000ffff087224 */ /* 0x000fe400078e0012 */
[----:B------:R-:W-:-:S05]  /*0f10*/  IMAD.MOV.U32 R9, RZ, RZ, R17 ;  /* 0x000000ffff097224 */ /* 0x000fca00078e0011 */
[----:B------:R-:W2:Y:S08]  /*0f20*/  LDC R2, c[0x0][0x630] ;  /* 0x00018c00ff027b82 */ /* 0x000eb00000000800 */
[----:B------:R-:W3:Y:S01]  /*0f30*/  LDC.64 R28, c[0x0][0x620] ;  /* 0x00018800ff1c7b82 */ /* 0x000ee20000000a00 */
[----:B-1----:R-:W-:-:S04]  /*0f40*/  ISETP.NE.U32.AND P0, PT, R26, RZ, PT ;  /* 0x000000ff1a00720c */ /* 0x002fc80003f05070 */
[----:B------:R-:W-:-:S13]  /*0f50*/  ISETP.NE.AND.EX P0, PT, R27, RZ, PT, P0 ;  /* 0x000000ff1b00720c */ /* 0x000fda0003f05300 */
[----:B--23--:R-:W-:Y:S05]  /*0f60*/  @!P0 BRA `(.L_x_13) ;  /* 0x0000000000288947 */ /* 0x00cfea0003800000 */
[----:B0-----:R-:W0:Y:S02]  /*0f70*/  LDC R13, c[0x0][0x634] ;  /* 0x00018d00ff0d7b82 */ /* 0x001e240000000800 */
[----:B0-----:R-:W-:-:S05]  /*0f80*/  IADD3 R13, P0, R18, R13, RZ ;  /* 0x0000000d120d7210 */ /* 0x001fca0007f1e0ff */
[----:B------:R-:W-:-:S04]  /*0f90*/  IMAD.X R15, RZ, RZ, R17, P0 ;  /* 0x000000ffff0f7224 */ /* 0x000fc800000e0611 */
[----:B------:R-:W-:-:S04]  /*0fa0*/  IMAD.WIDE.U32 R8, R15, R26, RZ ;  /* 0x0000001a0f087225 */ /* 0x000fc800078e00ff */
[----:B------:R-:W-:-:S04]  /*0fb0*/  IMAD.WIDE.U32 R10, P0, R13, R27, R8 ;  /* 0x0000001b0d0a7225 */ /* 0x000fc80007800008 */
[----:B------:R-:W-:-:S04]  /*0fc0*/  IMAD.WIDE.U32 R8, R13, R26, RZ ;  /* 0x0000001a0d087225 */ /* 0x000fc800078e00ff */
[----:B------:R-:W-:Y:S01]  /*0fd0*/  IMAD.X R13, RZ, RZ, RZ, P0 ;  /* 0x000000ffff0d7224 */ /* 0x000fe200000e06ff */
[----:B------:R-:W-:Y:S01]  /*0fe0*/  IADD3 RZ, P0, R9, R10, RZ ;  /* 0x0000000a09ff7210 */ /* 0x000fe20007f1e0ff */
[----:B------:R-:W-:-:S04]  /*0ff0*/  IMAD.MOV.U32 R12, RZ, RZ, R11 ;  /* 0x000000ffff0c7224 */ /* 0x000fc800078e000b */
[----:B------:R-:W-:-:S08]  /*1000*/  IMAD.WIDE.U32.X R8, R15, R27, R12, P0 ;  /* 0x0000001b0f087225 */ /* 0x000fd000000e040c */
.L_x_13:
[----:B------:R-:W1:Y:S01]  /*1010*/  LDC.64 R32, c[0x0][0x640] ;  /* 0x00019000ff207b82 */ /* 0x000e620000000a00 */
[-C--:B------:R-:W-:Y:S01]  /*1020*/  SHF.R.U64 R30, R8, R2.reuse, R9 ;  /* 0x00000002081e7219 */ /* 0x080fe20000001209 */
[----:B------:R-:W-:Y:S01]  /*1030*/  IMAD.MOV.U32 R19, RZ, RZ, R17 ;  /* 0x000000ffff137224 */ /* 0x000fe200078e0011 */
[----:B------:R-:W-:Y:S01]  /*1040*/  SHF.R.U32.HI R2, RZ, R2, R9 ;  /* 0x00000002ff027219 */ /* 0x000fe20000011609 */
[----:B------:R-:W-:Y:S01]  /*1050*/  IMAD.MOV.U32 R26, RZ, RZ, 0x1 ;  /* 0x00000001ff1a7424 */ /* 0x000fe200078e00ff */
[----:B------:R-:W-:-:S03]  /*1060*/  IADD3 R11, P0, RZ, -R30, RZ ;  /* 0x8000001eff0b7210 */ /* 0x000fc60007f1e0ff */
[----:B------:R-:W2:Y:S02]  /*1070*/  LDC R10, c[0x0][0x618] ;  /* 0x00018600ff0a7b82 */ /* 0x000ea40000000800 */
[----:B------:R-:W-:-:S04]  /*1080*/  IMAD.X R9, RZ, RZ, ~R2, P0 ;  /* 0x000000ffff097224 */ /* 0x000fc800000e0e02 */
[-C--:B------:R-:W-:Y:S02]  /*1090*/  IMAD R2, R9, R28.reuse, RZ ;  /* 0x0000001c09027224 */ /* 0x080fe400078e02ff */
[----:B0-----:R-:W0:Y:S01]  /*10a0*/  LDC R13, c[0x0][0x608] ;  /* 0x00018200ff0d7b82 */ /* 0x001e220000000800 */
[----:B------:R-:W-:-:S04]  /*10b0*/  IMAD.WIDE.U32 R8, R11, R28, R18 ;  /* 0x0000001c0b087225 */ /* 0x000fc800078e0012 */
[----:B------:R-:W-:Y:S02]  /*10c0*/  IMAD R11, R11, R29, R2 ;  /* 0x0000001d0b0b7224 */ /* 0x000fe400078e0202 */
[----:B------:R-:W-:Y:S01]  /*10d0*/  IMAD.MOV.U32 R2, RZ, RZ, -0x1 ;  /* 0xffffffffff027424 */ /* 0x000fe200078e00ff */
[----:B------:R-:W3:Y:S01]  /*10e0*/  LDC R31, c[0x0][0x658] ;  /* 0x00019600ff1f7b82 */ /* 0x000ee20000000800 */
[----:B------:R-:W-:Y:S01]  /*10f0*/  IMAD.IADD R9, R9, 0x1, R11 ;  /* 0x0000000109097824 */ /* 0x000fe200078e020b */
[----:B-1----:R-:W-:-:S04]  /*1100*/  ISETP.NE.U32.AND P0, PT, R32, RZ, PT ;  /* 0x000000ff2000720c */ /* 0x002fc80003f05070 */
[----:B------:R-:W-:Y:S02]  /*1110*/  ISETP.NE.AND.EX P0, PT, R33, RZ, PT, P0 ;  /* 0x000000ff2100720c */ /* 0x000fe40003f05300 */
[----:B------:R-:W1:Y:S01]  /*1120*/  LDC R29, c[0x0][0x600] ;  /* 0x00018000ff1d7b82 */ /* 0x000e620000000800 */
[-CC-:B--2---:R-:W-:Y:S02]  /*1130*/  SHF.R.U64 R27, R8, R10.reuse, R9.reuse ;  /* 0x0000000a081b7219 */ /* 0x184fe40000001209 */
[----:B------:R-:W-:-:S05]  /*1140*/  SHF.R.U32.HI R8, RZ, R10, R9 ;  /* 0x0000000aff087219 */ /* 0x000fca0000011609 */
[----:B------:R-:W2:Y:S01]  /*1150*/  LDC R22, c[0x0][0x648] ;  /* 0x00019200ff167b82 */ /* 0x000ea20000000800 */
[-CC-:B0-----:R-:W-:Y:S02]  /*1160*/  SHF.R.U64 R34, R27, R13.reuse, R8.reuse ;  /* 0x0000000d1b227219 */ /* 0x181fe40000001208 */
[----:B------:R-:W-:-:S05]  /*1170*/  SHF.R.U32.HI R8, RZ, R13, R8 ;  /* 0x0000000dff087219 */ /* 0x000fca0000011608 */
[----:B------:R-:W0:Y:S01]  /*1180*/  LDC R24, c[0x0][0x638] ;  /* 0x00018e00ff187b82 */ /* 0x000e220000000800 */
[-CC-:B---3--:R-:W-:Y:S02]  /*1190*/  SHF.R.U64 R36, R34, R31.reuse, R8.reuse ;  /* 0x0000001f22247219 */ /* 0x188fe40000001208 */
[-C--:B------:R-:W-:Y:S02]  /*11a0*/  SHF.L.U32 R2, R2, R31.reuse, RZ ;  /* 0x0000001f02027219 */ /* 0x080fe400000006ff */
[----:B------:R-:W-:Y:S01]  /*11b0*/  SHF.R.U32.HI R9, RZ, R31, R8 ;  /* 0x0000001fff097219 */ /* 0x000fe20000011608 */
[----:B------:R-:W-:Y:S01]  /*11c0*/  IMAD.MOV.U32 R8, RZ, RZ, R36 ;  /* 0x000000ffff087224 */ /* 0x000fe200078e0024 */
[----:B------:R-:W-:Y:S01]  /*11d0*/  LOP3.LUT R15, RZ, R2, RZ, 0x33, !PT ;  /* 0x00000002ff0f7212 */ /* 0x000fe200078e33ff */
[----:B------:R-:W3:Y:S01]  /*11e0*/  LDC R28, c[0x0][0x610] ;  /* 0x00018400ff1c7b82 */ /* 0x000ee20000000800 */
[----:B------:R-:W-:Y:S05]  /*11f0*/  @!P0 BRA `(.L_x_14) ;  /* 0x0000000000288947 */ /* 0x000fea0003800000 */
[----:B------:R-:W4:Y:S02]  /*1200*/  LDC R13, c[0x0][0x64c] ;  /* 0x00019300ff0d7b82 */ /* 0x000f240000000800 */
[----:B----4-:R-:W-:-:S05]  /*1210*/  IADD3 R13, P0, R36, R13, RZ ;  /* 0x0000000d240d7210 */ /* 0x010fca0007f1e0ff */
        /* <DEDUP_REMOVED lines=8> */
.L_x_14:
[----:B--2---:R-:W-:Y:S01]  /*12a0*/  SHF.R.U64 R7, R8, R22, R9 ;  /* 0x0000001608077219 */ /* 0x004fe20000001209 */
[----:B-1----:R-:W-:Y:S01]  /*12b0*/  VIADD R8, R29, 0xffffffff ;  /* 0xffffffff1d087836 */ /* 0x002fe20000000000 */
[----:B------:R-:W-:Y:S01]  /*12c0*/  SHF.L.U32 R2, R26, R31, RZ ;  /* 0x0000001f1a027219 */ /* 0x000fe200000006ff */
[----:B------:R-:W-:Y:S01]  /*12d0*/  @P1 IMAD R21, R25, R20, R6 ;  /* 0x0000001419151224 */ /* 0x000fe200078e0206 */
[----:B------:R-:W-:Y:S01]  /*12e0*/  LOP3.LUT R15, R34, R15, RZ, 0xc0, !PT ;  /* 0x0000000f220f7212 */ /* 0x000fe200078ec0ff */
[----:B------:R-:W-:Y:S01]  /*12f0*/  IMAD.MOV R9, RZ, RZ, -R7 ;  /* 0x000000ffff097224 */ /* 0x000fe200078e0a07 */
[----:B------:R-:W-:-:S03]  /*1300*/  LOP3.LUT R8, R27, R8, RZ, 0xc0, !PT ;  /* 0x000000081b087212 */ /* 0x000fc600078ec0ff */
[----:B------:R-:W-:Y:S02]  /*1310*/  IMAD R6, R2, R7, R15 ;  /* 0x0000000702067224 */ /* 0x000fe400078e020f */
[----:B0-----:R-:W-:Y:S02]  /*1320*/  IMAD R2, R9, R24, R36 ;  /* 0x0000001809027224 */ /* 0x001fe400078e0224 */
[----:B---3--:R-:W-:Y:S02]  /*1330*/  IMAD R19, R6, R28, R21 ;  /* 0x0000001c06137224 */ /* 0x008fe400078e0215 */
[----:B------:R-:W-:Y:S02]  /*1340*/  IMAD R2, R2, R29, R8 ;  /* 0x0000001d02027224 */ /* 0x000fe400078e0208 */
[----:B------:R-:W-:-:S03]  /*1350*/  IMAD.MOV.U32 R6, RZ, RZ, 0x1 ;  /* 0x00000001ff067424 */ /* 0x000fc600078e00ff */
[----:B------:R-:W-:Y:S02]  /*1360*/  SEL R22, R2, R19, !P1 ;  /* 0x0000001302167207 */ /* 0x000fe40004800000 */
[----:B------:R-:W-:Y:S01]  /*1370*/  SEL R19, R19, R2, !P1 ;  /* 0x0000000213137207 */ /* 0x000fe20004800000 */
[----:B------:R-:W-:Y:S01]  /*1380*/  IMAD.MOV.U32 R2, RZ, RZ, R30 ;  /* 0x000000ffff027224 */ /* 0x000fe200078e001e */
[----:B------:R-:W-:-:S07]  /*1390*/  PRMT R8, R6, 0x7610, R8 ;  /* 0x0000761006087816 */ /* 0x000fce0000000008 */
.L_x_12:
[----:B------:R-:W-:Y:S05]  /*13a0*/  @!P2 BRA `(.L_x_15) ;  /* 0x00000000000ca947 */ /* 0x000fea0003800000 */
[----:B------:R-:W-:Y:S01]  /*13b0*/  UCGABAR_WAIT ;  /* 0x0000000000007dc7 */ /* 0x000fe20008000000 */
[----:B------:R-:W-:Y:S01]  /*13c0*/  CCTL.IVALL ;  /* 0x00000000ff00798f */ /* 0x000fe20002000000 */
[----:B------:R-:W-:Y:S05]  /*13d0*/  BRA `(.L_x_16) ;  /* 0x0000000000047947 */ /* 0x000fea0003800000 */
.L_x_15:
[----:B------:R-:W-:Y:S06]  /*13e0*/  BAR.SYNC.DEFER_BLOCKING 0x0 ;  /* 0x0000000000007b1d */ /* 0x000fec0000010000 */
.L_x_16:
[----:B------:R-:W-:Y:S05]  /*13f0*/  @!P4 BRA `(.L_x_17) ;  /* 0x000000900088c947 */ /* 0x000fea0003800000 */
[----:B------:R-:W-:-:S13]  /*1400*/  ISETP.GT.U32.AND P0, PT, R35, 0x1, PT ;  /* 0x000000012300780c */ /* 0x000fda0003f04070 */
[----:B------:R-:W-:Y:S05]  /*1410*/  @P0 EXIT ;  /* 0x000000000000094d */ /* 0x000fea0003800000 */
.L_x_18:
[----:B------:R-:W-:-:S08]  /*1420*/  NOP ;  /* 0x0000000000007918 */ /* 0x000fd00000000000 */
[----:B------:R-:W1:Y:S02]  /*1430*/  USETMAXREG.TRY_ALLOC.CTAPOOL UP0, 0xe8 ;  /* 0x000000e8000079c8 */ /* 0x000e640008000600 */
[----:B-1----:R-:W-:-:S13]  /*1440*/  PLOP3.LUT P0, PT, PT, PT, UP0, 0x80, 0x0 ;  /* 0x000000000000781c */ /* 0x002fda0003f0f008 */
[----:B------:R-:W-:Y:S05]  /*1450*/  @!P0 BRA `(.L_x_18) ;  /* 0xfffffffc00f08947 */ /* 0x000fea000383ffff */
[----:B------:R-:W-:-:S13]  /*1460*/  LOP3.LUT P0, RZ, R8, 0xff, RZ, 0xc0, !PT ;  /* 0x000000ff08ff7812 */ /* 0x000fda000780c0ff */
[----:B------:R-:W-:Y:S05]  /*1470*/  @!P0 EXIT ;  /* 0x000000000000894d */ /* 0x000fea0003800000 */
[----:B------:R-:W1:Y:S01]  /*1480*/  S2UR UR4, SR_CgaCtaId ;  /* 0x00000000000479c3 */ /* 0x000e620000008800 */
[----:B------:R-:W-:Y:S01]  /*1490*/  VIADD R14, R14, 0xffffffff ;  /* 0xffffffff0e0e7836 */ /* 0x000fe20000000000 */
[CC--:B------:R-:W-:Y:S01]  /*14a0*/  LEA.HI R4, R0.reuse, R3.reuse, RZ, 0x2 ;  /* 0x0000000300047211 */ /* 0x0c0fe200078f10ff */
[----:B------:R-:W-:Y:S01]  /*14b0*/  UMOV UR41, 0x400 ;  /* 0x0000040000297882 */ /* 0x000fe20000000000 */
[----:B------:R-:W-:Y:S01]  /*14c0*/  LEA.HI R0, R0, R3, RZ, 0x5 ;  /* 0x0000000300007211 */ /* 0x000fe200078f28ff */
[----:B------:R-:W-:Y:S01]  /*14d0*/  UISETP.LT.AND UP0, UPT, UR40, 0x1, UPT ;  /* 0x000000012800788c */ /* 0x000fe2000bf01270 */
[----:B------:R-:W-:Y:S01]  /*14e0*/  R2UR UR42, R14 ;  /* 0x000000000e2a72ca */ /* 0x000fe200000e0000 */
[----:B------:R-:W-:Y:S01]  /*14f0*/  USHF.L.U32 UR44, UR40, 0x1, URZ ;  /* 0x00000001282c7899 */ /* 0x000fe2000800063f */
[--C-:B------:R-:W-:Y:S01]  /*1500*/  SHF.R.S32.HI R156, RZ, 0x2, R4.reuse ;  /* 0x00000002ff9c7819 */ /* 0x100fe20000011404 */
[----:B------:R-:W-:Y:S01]  /*1510*/  USEL UR43, UR40, 0x1, UP0 ;  /* 0x00000001282b7887 */ /* 0x000fe20008000000 */
[----:B------:R-:W-:-:S02]  /*1520*/  SHF.R.S32.HI R5, RZ, 0x1f, R4 ;  /* 0x0000001fff057819 */ /* 0x000fc40000011404 */
[----:B------:R-:W-:Y:S01]  /*1530*/  LOP3.LUT R158, R4, 0xfffffffc, RZ, 0xc0, !PT ;  /* 0xfffffffc049e7812 */ /* 0x000fe200078ec0ff */
[----:B------:R-:W-:Y:S01]  /*1540*/  UIADD3 UR43, -UR43, UR40, URZ ;  /* 0x000000282b2b7290 */ /* 0x000fe2000fffe13f */
[----:B------:R-:W-:Y:S02]  /*1550*/  LEA.HI R5, R5, R156, RZ, 0x3 ;  /* 0x0000009c05057211 */ /* 0x000fe400078f18ff */
[----:B------:R-:W-:Y:S01]  /*1560*/  ISETP.NE.AND P0, PT, R14, RZ, PT ;  /* 0x000000ff0e00720c */ /* 0x000fe20003f05270 */
[----:B------:R-:W-:Y:S01]  /*1570*/  IMAD.IADD R158, R3, 0x1, -R158 ;  /* 0x00000001039e7824 */ /* 0x000fe200078e0a9e */
[----:B------:R-:W-:Y:S01]  /*1580*/  LOP3.LUT R5, R5, 0xfffffff8, RZ, 0xc0, !PT ;  /* 0xfffffff805057812 */ /* 0x000fe200078ec0ff */
[----:B------:R-:W-:Y:S01]  /*1590*/  USHF.L.U32 UR42, UR42, 0x3, URZ ;  /* 0x000000032a2a7899 */ /* 0x000fe2000800063f */
[----:B------:R-:W-:Y:S02]  /*15a0*/  LOP3.LUT R176, R16, 0x1, RZ, 0xfc, !PT ;  /* 0x0000000110b07812 */ /* 0x000fe400078efcff */
[----:B------:R-:W-:Y:S01]  /*15b0*/  SEL R177, RZ, 0x1, P0 ;  /* 0x00000001ffb17807 */ /* 0x000fe20000000000 */
[----:B------:R-:W-:Y:S01]  /*15c0*/  IMAD.IADD R156, R156, 0x1, -R5 ;  /* 0x000000019c9c7824 */ /* 0x000fe200078e0a05 */
[----:B-1----:R-:W-:Y:S01]  /*15d0*/  ULEA UR41, UR4, UR41, 0x18 ;  /* 0x0000002904297291 */ /* 0x002fe2000f8ec03f */
[----:B------:R-:W-:Y:S01]  /*15e0*/  SHF.R.S32.HI R5, RZ, 0x5, R0 ;  /* 0x00000005ff057819 */ /* 0x000fe20000011400 */
[----:B------:R-:W-:Y:S01]  /*15f0*/  IMAD.U32 R160, RZ, RZ, UR42 ;  /* 0x0000002affa07e24 */ /* 0x000fe2000f8e00ff */
[----:B------:R-:W-:Y:S01]  /*1600*/  ULDC UR4, c[0x0][0x284] ;  /* 0x0000a10000047ab9 */ /* 0x000fe20000000800 */
[----:B------:R-:W-:Y:S01]  /*1610*/  UIADD3 UR45, UR41, 0x60, URZ ;  /* 0x00000060292d7890 */ /* 0x000fe2000fffe03f */
[--C-:B------:R-:W-:Y:S01]  /*1620*/  SHF.R.S32.HI R157, RZ, 0x1f, R156.reuse ;  /* 0x0000001fff9d7819 */ /* 0x100fe2000001149c */
[----:B------:R-:W-:Y:S01]  /*1630*/  IMAD R163, R5, -0x10, -R156 ;  /* 0xfffffff005a37824 */ /* 0x000fe200078e0a9c */
[----:B------:R-:W-:-:S02]  /*1640*/  LOP3.LUT R162, R160, 0x8, RZ, 0xc0, !PT ;  /* 0x00000008a0a27812 */ /* 0x000fc400078ec0ff */
[----:B------:R-:W-:Y:S01]  /*1650*/  LOP3.LUT R160, R160, 0x8, RZ, 0xc, !PT ;  /* 0x00000008a0a07812 */ /* 0x000fe200078e0cff */
[----:B------:R-:W-:Y:S01]  /*1660*/  IMAD.U32 R159, RZ, RZ, UR45 ;  /* 0x0000002dff9f7e24 */ /* 0x000fe2000f8e00ff */
[----:B------:R-:W-:Y:S01]  /*1670*/  LOP3.LUT R162, R162, 0x18, RZ, 0x3c, !PT ;  /* 0x00000018a2a27812 */ /* 0x000fe200078e3cff */
[----:B------:R-:W-:-:S04]  /*1680*/  IMAD.WIDE R156, R5, 0x10, R156 ;  /* 0x00000010059c7825 */ /* 0x000fc800078e029c */
[----:B------:R-:W-:Y:S02]  /*1690*/  VIADD R161, R159, UR42 ;  /* 0x0000002a9fa17c36 */ /* 0x000fe40008000000 */
[----:B------:R-:W-:-:S07]  /*16a0*/  VIADD R163, R163, UR4 ;  /* 0x00000004a3a37c36 */ /* 0x000fce0008000000 */
.L_x_294:
[----:B------:R-:W-:Y:S01]  /*16b0*/  SHF.L.U32 R0, R177, 0x1f, RZ ;  /* 0x0000001fb1007819 */ /* 0x000fe200000006ff */
[----:B------:R-:W-:Y:S02]  /*16c0*/  ULDC UR4, c[0x0][0x28c] ;  /* 0x0000a30000047ab9 */ /* 0x000fe40000000800 */
[----:B------:R-:W-:Y:S01]  /*16d0*/  ISETP.LT.AND P1, PT, RZ, UR4, PT ;  /* 0x00000004ff007c0c */ /* 0x000fe2000bf21270 */
[----:B------:R-:W1:Y:S02]  /*16e0*/  SYNCS.PHASECHK.TRANS64.TRYWAIT P0, [R159+UR42], R0 ;  /* 0x000000009f0075a7 */ /* 0x000e64000800016a */
[----:B01-34-:R-:W-:Y:S10]  /*16f0*/  @!P0 BRA `(.L_x_19) ;  /* 0x000000a000408947 */ /* 0x01bff40003800000 */
.L_x_317:
[----:B------:R-:W-:Y:S05]  /*1700*/  @P1 BRA `(.L_x_20) ;  /* 0x0000000000401947 */ /* 0x000fea0003800000 */
[----:B-1----:R-:W-:Y:S01]  /*1710*/  MOV R0, 0x0 ;  /* 0x0000000000007802 */ /* 0x002fe20000000f00 */
[----:B------:R-:W-:Y:S01]  /*1720*/  ULDC.64 UR4, c[0x4][0x68] ;  /* 0x01001a0000047ab9 */ /* 0x000fe20000000a00 */
[----:B------:R-:W-:Y:S01]  /*1730*/  ULDC.64 UR6, c[0x4][0x8] ;  /* 0x0100020000067ab9 */ /* 0x000fe20000000a00 */
[----:B------:R-:W-:Y:S01]  /*1740*/  IMAD.U32 R4, RZ, RZ, UR4 ;  /* 0x00000004ff047e24 */ /* 0x000fe2000f8e00ff */
[----:B------:R1:W2:Y:S01]  /*1750*/  LDC.64 R14, c[0x4][R0] ;  /* 0x01000000000e7b82 */ /* 0x0002a20000000a00 */
[----:B------:R-:W-:Y:S01]  /*1760*/  IMAD.U32 R5, RZ, RZ, UR5 ;  /* 0x00000005ff057e24 */ /* 0x000fe2000f8e00ff */
[----:B------:R-:W-:Y:S01]  /*1770*/  ULDC.64 UR4, c[0x4][0x70] ;  /* 0x01001c0000047ab9 */ /* 0x000fe20000000a00 */
[----:B------:R-:W-:Y:S02]  /*1780*/  IMAD.U32 R10, RZ, RZ, UR6 ;  /* 0x00000006ff0a7e24 */ /* 0x000fe4000f8e00ff */
[----:B------:R-:W-:Y:S02]  /*1790*/  IMAD.U32 R6, RZ, RZ, UR4 ;  /* 0x00000004ff067e24 */ /* 0x000fe4000f8e00ff */
[----:B------:R-:W-:-:S02]  /*17a0*/  IMAD.U32 R7, RZ, RZ, UR5 ;  /* 0x00000005ff077e24 */ /* 0x000fc4000f8e00ff */
[----:B------:R-:W-:Y:S02]  /*17b0*/  IMAD.U32 R11, RZ, RZ, UR7 ;  /* 0x00000007ff0b7e24 */ /* 0x000fe4000f8e00ff */
[----:B------:R-:W-:Y:S02]  /*17c0*/  IMAD.MOV.U32 R8, RZ, RZ, 0x1e1 ;  /* 0x000001e1ff087424 */ /* 0x000fe400078e00ff */
[----:B0-----:R-:W-:Y:S02]  /*17d0*/  IMAD.MOV.U32 R12, RZ, RZ, 0x1 ;  /* 0x00000001ff0c7424 */ /* 0x001fe400078e00ff */
[----:B-1----:R-:W-:-:S07]  /*17e0*/  IMAD.MOV.U32 R13, RZ, RZ, RZ ;  /* 0x000000ffff0d7224 */ /* 0x002fce00078e00ff */
[----:B------:R-:W-:-:S07]  /*17f0*/  LEPC R20, `(.L_x_20) ;  /* 0x000000001014794e */ /* 0x000fce0000000000 */
[----:B--2--5:R-:W-:Y:S05]  /*1800*/  CALL.ABS.NOINC R14 ;  /* 0x000000000e007343 */ /* 0x024fea0003c00000 */
.L_x_20:
[----:B------:R-:W-:-:S13]  /*1810*/  ISETP.NE.AND P0, PT, R176, 0x3, PT ;  /* 0x00000003b000780c */ /* 0x000fda0003f05270 */
[----:B------:R-:W-:Y:S05]  /*1820*/  @!P0 BRA `(.L_x_21) ;  /* 0x0000000000048947 */ /* 0x000fea0003800000 */
[----:B------:R-:W-:Y:S01]  /*1830*/  BPT.TRAP 0x1 ;  /* 0x000000040000795c */ /* 0x000fe20000300000 */
.L_x_21:
[----:B------:R-:W-:Y:S02]  /*1840*/  IMAD.U32 R3, RZ, RZ, UR38 ;  /* 0x00000026ff037e24 */ /* 0x000fe4000f8e00ff */
[----:B-1----:R-:W-:-:S03]  /*1850*/  IMAD.U32 R0, RZ, RZ, UR39 ;  /* 0x00000027ff007e24 */ /* 0x002fc6000f8e00ff */
[----:B------:R-:W-:Y:S02]  /*1860*/  LEA R3, R3, UR41, 0x3 ;  /* 0x0000002903037c11 */ /* 0x000fe4000f8e18ff */
[----:B------:R-:W-:-:S04]  /*1870*/  SHF.L.U32 R0, R0, 0x1f, RZ ;  /* 0x0000001f00007819 */ /* 0x000fc800000006ff */
[----:B------:R1:W2:Y:S01]  /*1880*/  SYNCS.PHASECHK.TRANS64.TRYWAIT P1, [R3+URZ], R0 ;  /* 0x00000000030075a7 */ /* 0x0002a2000802017f */
[----:B------:R-:W-:Y:S05]  /*1890*/  @!P0 BRA `(.L_x_22) ;  /* 0x0000000000048947 */ /* 0x000fea0003800000 */
[----:B------:R-:W-:Y:S01]  /*18a0*/  BPT.TRAP 0x1 ;  /* 0x000000040000795c */ /* 0x000fe20000300000 */
.L_x_22:
[----:B------:R-:W-:-:S05]  /*18b0*/  IMAD.U32 R4, RZ, RZ, UR43 ;  /* 0x0000002bff047e24 */ /* 0x000fca000f8e00ff */
[----:B------:R-:W-:Y:S01]  /*18c0*/  ISETP.GE.AND P2, PT, R4, 0x1, PT ;  /* 0x000000010400780c */ /* 0x000fe20003f46270 */
[----:B--2---:R-:W-:-:S12]  /*18d0*/  @P1 BRA `(.L_x_23) ;  /* 0x0000000000081947 */ /* 0x004fd80003800000 */
[----:B------:R-:W2:Y:S02]  /*18e0*/  SYNCS.PHASECHK.TRANS64.TRYWAIT P1, [R3+URZ], R0 ;  /* 0x00000000030075a7 */ /* 0x000ea4000802017f */
[----:B--2---:R-:W-:Y:S05]  /*18f0*/  @!P1 BRA `(.L_x_24) ;  /* 0x0000009c00d49947 */ /* 0x004fea0003800000 */
.L_x_23:
[----:B------:R-:W-:Y:S05]  /*1900*/  WARPSYNC.ALL ;  /* 0x0000000000007948 */ /* 0x000fea0003800000 */
[----:B------:R-:W-:Y:S01]  /*1910*/  UIADD3 UR4, UR41, 0x180, URZ ;  /* 0x0000018029047890 */ /* 0x000fe2000fffe03f */
[----:B------:R-:W-:Y:S01]  /*1920*/  WARPGROUP.ARRIVE ;  /* 0x00000000000079c5 */ /* 0x000fe20000000000 */
[----:B------:R-:W-:Y:S02]  /*1930*/  UIADD3 UR5, UR41, 0xa180, URZ ;  /* 0x0000a18029057890 */ /* 0x000fe4000fffe03f */
[----:B------:R-:W-:Y:S02]  /*1940*/  USHF.R.U32.HI UR4, URZ, 0x4, UR4 ;  /* 0x000000043f047899 */ /* 0x000fe40008011604 */
[----:B------:R-:W-:-:S02]  /*1950*/  USHF.R.U32.HI UR5, URZ, 0x4, UR5 ;  /* 0x000000043f057899 */ /* 0x000fc40008011605 */
[----:B------:R-:W-:Y:S02]  /*1960*/  ULOP3.LUT UR4, UR4, 0x3fff, URZ, 0xc0, !UPT ;  /* 0x00003fff04047892 */ /* 0x000fe4000f8ec03f */
[----:B------:R-:W-:Y:S02]  /*1970*/  ULOP3.LUT UR5, UR5, 0x3fff, URZ, 0xc0, !UPT ;  /* 0x00003fff05057892 */ /* 0x000fe4000f8ec03f */
[----:B------:R-:W-:Y:S02]  /*1980*/  ULOP3.LUT UR8, UR4, 0x10000, URZ, 0xfc, !UPT ;  /* 0x0001000004087892 */ /* 0x000fe4000f8efc3f */
[----:B------:R-:W-:Y:S02]  /*1990*/  ULOP3.LUT UR9, UR5, 0x10000, URZ, 0xfc, !UPT ;  /* 0x0001000005097892 */ /* 0x000fe4000f8efc3f */
[----:B------:R-:W-:Y:S02]  /*19a0*/  ULEA UR10, UR38, UR8, 0x9 ;  /* 0x00000008260a7291 */ /* 0x000fe4000f8e483f */
[----:B------:R-:W-:Y:S01]  /*19b0*/  ULEA UR11, UR38, UR9, 0xb ;  /* 0x00000009260b7291 */ /* 0x000fe2000f8e583f */
[----:B------:R-:W-:Y:S01]  /*19c0*/  UMOV UR5, 0x40000040 ;  /* 0x4000004000057882 */ /* 0x000fe20000000000 */
[----:B------:R-:W-:-:S03]  /*19d0*/  UMOV UR7, 0x40000040 ;  /* 0x4000004000077882 */ /* 0x000fc60000000000 */
[----:B------:R-:W-:Y:S02]  /*19e0*/  UMOV UR4, UR10 ;  /* 0x0000000a00047c82 */ /* 0x000fe40008000000 */
[----:B------:R-:W-:Y:S02]  /*19f0*/  UMOV UR6, UR11 ;  /* 0x0000000b00067c82 */ /* 0x000fe40008000000 */
[----:B------:R-:W-:Y:S01]  /*1a00*/  HGMMA.64x256x8.F32.TF32 R24, gdesc[UR4], RZ, !UPT, gsb0 ;  /* 0x07e00000041879f0 */ /* 0x000fe2000c0028ff */
[----:B------:R-:W-:Y:S02]  /*1a10*/  UIADD3 UR4, UR10, 0x2, URZ ;  /* 0x000000020a047890 */ /* 0x000fe4000fffe03f */
[----:B------:R-:W-:Y:S01]  /*1a20*/  UIADD3 UR6, UR11, 0x2, URZ ;  /* 0x000000020b067890 */ /* 0x000fe2000fffe03f */
[----:B------:R-:W-:Y:S01]  /*1a30*/  UMOV UR5, 0x40000040 ;  /* 0x4000004000057882 */ /* 0x000fe20000000000 */
[----:B------:R-:W-:Y:S01]  /*1a40*/  UMOV UR7, 0x40000040 ;  /* 0x4000004000077882 */ /* 0x000fe20000000000 */
[----:B------:R-:W-:-:S02]  /*1a50*/  WARPGROUP.DEPBAR.LE gsb0, 0x0 ;  /* 0x00008000000079c5 */ /* 0x000fc40000010000 */
[----:B------:R-:W-:-:S15]  /*1a60*/  WARPGROUP.ARRIVE ;  /* 0x00000000000079c5 */ /* 0x000fde0000000000 */
[----:B------:R-:W-:-:S05]  /*1a70*/  NOP ;  /* 0x0000000000007918 */ /* 0x000fca0000000000 */
[----:B------:R-:W-:Y:S01]  /*1a80*/  HGMMA.64x256x8.F32.TF32 R24, gdesc[UR4], R24, gsb0 ;  /* 0x07e00000041879f0 */ /* 0x000fe20008002818 */
[----:B------:R-:W-:Y:S02]  /*1a90*/  UIADD3 UR4, UR10, 0x4, URZ ;  /* 0x000000040a047890 */ /* 0x000fe4000fffe03f */
[----:B------:R-:W-:Y:S01]  /*1aa0*/  UIADD3 UR6, UR11, 0x4, URZ ;  /* 0x000000040b067890 */ /* 0x000fe2000fffe03f */
[----:B------:R-:W-:Y:S01]  /*1ab0*/  UMOV UR5, 0x40000040 ;  /* 0x4000004000057882 */ /* 0x000fe20000000000 */
[----:B------:R-:W-:Y:S01]  /*1ac0*/  UMOV UR7, 0x40000040 ;  /* 0x4000004000077882 */ /* 0x000fe20000000000 */
[----:B------:R-:W-:Y:S02]  /*1ad0*/  WARPGROUP.DEPBAR.LE gsb0, 0x0 ;  /* 0x00008000000079c5 */ /* 0x000fe40000010000 */
        /* <DEDUP_REMOVED lines=10> */
[----:B------:R-:W-:Y:S03]  /*1b80*/  HGMMA.64x256x8.F32.TF32 R24, gdesc[UR4], R24, gsb0 ;  /* 0x07e00000041879f0 */ /* 0x000fe60008002818 */
[----:B------:R-:W-:Y:S02]  /*1b90*/  WARPGROUP.DEPBAR.LE gsb0, 0x0 ;  /* 0x00008000000079c5 */ /* 0x000fe40000010000 */
[----:B------:R-:W-:Y:S05]  /*1ba0*/  @!P2 BRA `(.L_x_25) ;  /* 0x000000040020a947 */ /* 0x000fea0003800000 */
[----:B------:R-:W-:Y:S01]  /*1bb0*/  UIADD3 UR4, UR38, 0x1, URZ ;  /* 0x0000000126047890 */ /* 0x000fe2000fffe03f */
[----:B-12---:R-:W-:Y:S02]  /*1bc0*/  IMAD.U32 R0, RZ, RZ, UR43 ;  /* 0x0000002bff007e24 */ /* 0x006fe4000f8e00ff */
[----:B------:R-:W-:Y:S01]  /*1bd0*/  IMAD.U32 R3, RZ, RZ, UR38 ;  /* 0x00000026ff037e24 */ /* 0x000fe2000f8e00ff */
[----:B------:R-:W-:-:S04]  /*1be0*/  UISETP.NE.AND UP0, UPT, UR4, 0x5, UPT ;  /* 0x000000050400788c */ /* 0x000fc8000bf05270 */
[----:B------:R-:W-:Y:S02]  /*1bf0*/  USEL UR5, URZ, 0x1, UP0 ;  /* 0x000000013f057887 */ /* 0x000fe40008000000 */
[----:B------:R-:W-:Y:S02]  /*1c00*/  USEL UR10, UR4, URZ, UP0 ;  /* 0x0000003f040a7287 */ /* 0x000fe40008000000 */
[----:B------:R-:W-:-:S06]  /*1c10*/  ULOP3.LUT UR5, UR39, UR5, URZ, 0x3c, !UPT ;  /* 0x0000000527057292 */ /* 0x000fcc000f8e3c3f */
[----:B------:R-:W-:-:S07]  /*1c20*/  IMAD.U32 R6, RZ, RZ, UR5 ;  /* 0x00000005ff067e24 */ /* 0x000fce000f8e00ff */
.L_x_32:
[----:B------:R-:W-:Y:S05]  /*1c30*/  @!P0 BRA `(.L_x_26) ;  /* 0x0000000000048947 */ /* 0x000fea0003800000 */
[----:B------:R-:W-:Y:S01]  /*1c40*/  BPT.TRAP 0x1 ;  /* 0x000000040000795c */ /* 0x000fe20000300000 */
.L_x_26:
[----:B------:R-:W-:Y:S01]  /*1c50*/  ULEA UR4, UR10, UR41, 0x3 ;  /* 0x000000290a047291 */ /* 0x000fe2000f8e183f */
[----:B------:R-:W-:-:S08]  /*1c60*/  SHF.L.U32 R4, R6, 0x1f, RZ ;  /* 0x0000001f06047819 */ /* 0x000fd000000006ff */
[----:B------:R1:W2:Y:S01]  /*1c70*/  SYNCS.PHASECHK.TRANS64.TRYWAIT P1, [UR4], R4 ;  /* 0x00000004ff0075a7 */ /* 0x0002a20008020144 */
[----:B------:R-:W-:Y:S05]  /*1c80*/  @!P0 BRA `(.L_x_27) ;  /* 0x0000000000048947 */ /* 0x000fea0003800000 */
[----:B------:R-:W-:Y:S01]  /*1c90*/  BPT.TRAP 0x1 ;  /* 0x000000040000795c */ /* 0x000fe20000300000 */
.L_x_27:
[----:B--2---:R-:W-:Y:S05]  /*1ca0*/  @P1 BRA `(.L_x_28) ;  /* 0x0000000000081947 */ /* 0x004fea0003800000 */
[----:B------:R-:W2:Y:S02]  /*1cb0*/  SYNCS.PHASECHK.TRANS64.TRYWAIT P1, [UR4], R4 ;  /* 0x00000004ff0075a7 */ /* 0x000ea40008020144 */
[----:B--2---:R-:W-:Y:S05]  /*1cc0*/  @!P1 BRA `(.L_x_29) ;  /* 0x0000009800f49947 */ /* 0x004fea0003800000 */
.L_x_28:
[----:B------:R-:W-:Y:S01]  /*1cd0*/  ULEA UR11, UR10, UR8, 0x9 ;  /* 0x000000080a0b7291 */ /* 0x000fe2000f8e483f */
[----:B------:R-:W-:Y:S01]  /*1ce0*/  WARPGROUP.ARRIVE ;  /* 0x00000000000079c5 */ /* 0x000fe20000000000 */
[----:B------:R-:W-:Y:S01]  /*1cf0*/  ULEA UR12, UR10, UR9, 0xb ;  /* 0x000000090a0c7291 */ /* 0x000fe2000f8e583f */
[----:B------:R-:W-:Y:S01]  /*1d00*/  UMOV UR5, 0x40000040 ;  /* 0x4000004000057882 */ /* 0x000fe20000000000 */
[----:B------:R-:W-:-:S03]  /*1d10*/  UMOV UR7, 0x40000040 ;  /* 0x4000004000077882 */ /* 0x000fc60000000000 */
[----:B------:R-:W-:Y:S02]  /*1d20*/  UMOV UR4, UR11 ;  /* 0x0000000b00047c82 */ /* 0x000fe40008000000 */
[----:B------:R-:W-:Y:S02]  /*1d30*/  UMOV UR6, UR12 ;  /* 0x0000000c00067c82 */ /* 0x000fe40008000000 */
[----:B------:R-:W-:Y:S01]  /*1d40*/  HGMMA.64x256x8.F32.TF32 R24, gdesc[UR4], R24, gsb0 ;  /* 0x07e00000041879f0 */ /* 0x000fe20008002818 */
        /* <DEDUP_REMOVED lines=26> */
[----:B------:R-:W-:Y:S01]  /*1ef0*/  BPT.TRAP 0x1 ;  /* 0x000000040000795c */ /* 0x000fe20000300000 */
.L_x_30:
[----:B------:R-:W-:-:S13]  /*1f00*/  ISETP.NE.AND P1, PT, R153, RZ, PT ;  /* 0x000000ff9900720c */ /* 0x000fda0003f25270 */
[----:B-12---:R-:W-:-:S05]  /*1f10*/  @P1 LEA R4, R3, UR41, 0x3 ;  /* 0x0000002903041c11 */ /* 0x006fca000f8e18ff */
[----:B------:R-:W-:-:S05]  /*1f20*/  @P1 VIADD R5, R4, 0x28 ;  /* 0x0000002804051836 */ /* 0x000fca0000000000 */
[----:B------:R-:W-:-:S04]  /*1f30*/  @P1 PRMT R5, R152, 0x654, R5 ;  /* 0x0000065498051816 */ /* 0x000fc80000000005 */
[----:B------:R1:W-:Y:S01]  /*1f40*/  @P1 SYNCS.ARRIVE.TRANS64.RED.A1T0 RZ, [R5+URZ], RZ ;  /* 0x000000ff05ff19a7 */ /* 0x0003e2000810043f */
[----:B------:R-:W-:-:S13]  /*1f50*/  ISETP.GT.U32.AND P1, PT, R16, 0x1, PT ;  /* 0x000000011000780c */ /* 0x000fda0003f24070 */
[----:B-1----:R-:W-:Y:S05]  /*1f60*/  @P1 BRA `(.L_x_31) ;  /* 0x0000000000041947 */ /* 0x002fea0003800000 */
[----:B------:R-:W-:Y:S01]  /*1f70*/  BPT.TRAP 0x1 ;  /* 0x000000040000795c */ /* 0x000fe20000300000 */
.L_x_31:
[----:B------:R-:W-:Y:S01]  /*1f80*/  UIADD3 UR10, UR10, 0x1, URZ ;  /* 0x000000010a0a7890 */ /* 0x000fe2000fffe03f */
[C---:B------:R-:W-:Y:S01]  /*1f90*/  ISETP.GT.AND P2, PT, R0.reuse, 0x1, PT ;  /* 0x000000010000780c */ /* 0x040fe20003f44270 */
[----:B------:R-:W-:Y:S02]  /*1fa0*/  VIADD R3, R3, 0x1 ;  /* 0x0000000103037836 */ /* 0x000fe40000000000 */
[----:B------:R-:W-:Y:S01]  /*1fb0*/  UISETP.NE.AND UP0, UPT, UR10, 0x5, UPT ;  /* 0x000000050a00788c */ /* 0x000fe2000bf05270 */
[----:B------:R-:W-:Y:S02]  /*1fc0*/  VIADD R0, R0, 0xffffffff ;  /* 0xffffffff00007836 */ /* 0x000fe40000000000 */
[C---:B------:R-:W-:Y:S01]  /*1fd0*/  ISETP.NE.AND P1, PT, R3.reuse, 0x5, PT ;  /* 0x000000050300780c */ /* 0x040fe20003f25270 */
[----:B------:R-:W-:Y:S02]  /*1fe0*/  USEL UR4, URZ, 0x1, UP0 ;  /* 0x000000013f047887 */ /* 0x000fe40008000000 */
[----:B------:R-:W-:Y:S01]  /*1ff0*/  USEL UR10, UR10, URZ, UP0 ;  /* 0x0000003f0a0a7287 */ /* 0x000fe20008000000 */
[----:B------:R-:W-:-:S03]  /*2000*/  SEL R3, R3, RZ, P1 ;  /* 0x000000ff03037207 */ /* 0x000fc60000800000 */
[----:B------:R-:W-:Y:S01]  /*2010*/  LOP3.LUT R6, R6, UR4, RZ, 0x3c, !PT ;  /* 0x0000000406067c12 */ /* 0x000fe2000f8e3cff */
[----:B------:R-:W-:Y:S07]  /*2020*/  @P2 BRA `(.L_x_32) ;  /* 0xfffffffc00002947 */ /* 0x000fee000383ffff */
.L_x_25:
[----:B-12---:R-:W1:Y:S01]  /*2030*/  LDC R0, c[0x0][0x28c] ;  /* 0x0000a300ff007b82 */ /* 0x006e620000000800 */
[----:B------:R2:W-:Y:S01]  /*2040*/  SYNCS.ARRIVE.TRANS64.A1T0 RZ, [R160+UR45], RZ ;  /* 0x000000ffa0ff79a7 */ /* 0x0005e2000810002d */
[----:B-1----:R-:W-:-:S13]  /*2050*/  ISETP.GE.AND P1, PT, R0, 0x1, PT ;  /* 0x000000010000780c */ /* 0x002fda0003f26270 */
[----:B--2---:R-:W-:Y:S05]  /*2060*/  @!P1 BRA `(.L_x_33) ;  /* 0x0000000000449947 */ /* 0x004fea0003800000 */
[----:B------:R-:W-:Y:S05]  /*2070*/  @!P0 BRA `(.L_x_34) ;  /* 0x0000000000048947 */ /* 0x000fea0003800000 */
[----:B------:R-:W-:Y:S01]  /*2080*/  BPT.TRAP 0x1 ;  /* 0x000000040000795c */ /* 0x000fe20000300000 */
.L_x_34:
[----:B------:R-:W-:-:S13]  /*2090*/  ISETP.NE.AND P0, PT, R153, RZ, PT ;  /* 0x000000ff9900720c */ /* 0x000fda0003f05270 */
[----:B------:R-:W-:-:S05]  /*20a0*/  VOTEU.ANY UP0, P0 ;  /* 0x00000000003f7886 */ /* 0x000fca0000000100 */
[----:B------:R-:W-:-:S06]  /*20b0*/  @UP0 UIADD3 UR4, UR43, UR38, URZ ;  /* 0x000000262b040290 */ /* 0x000fcc000fffe03f */
[----:B------:R-:W-:Y:S02]  /*20c0*/  IMAD.U32 R4, RZ, RZ, UR4 ;  /* 0x00000004ff047e24 */ /* 0x000fe4000f8e00ff */
[----:B------:R-:W-:Y:S02]  /*20d0*/  IMAD.U32 R3, RZ, RZ, UR4 ;  /* 0x00000004ff037e24 */ /* 0x000fe4000f8e00ff */
[----:B------:R-:W-:-:S05]  /*20e0*/  @P0 IMAD.WIDE.U32 R4, R4, -0x33333333, RZ ;  /* 0xcccccccd04040825 */ /* 0x000fca00078e00ff */
[----:B------:R-:W-:-:S05]  /*20f0*/  @P0 SHF.R.U32.HI R0, RZ, 0x2, R5 ;  /* 0x00000002ff000819 */ /* 0x000fca0000011605 */
[----:B------:R-:W-:-:S05]  /*2100*/  @P0 IMAD R0, R0, -0x5, R3 ;  /* 0xfffffffb00000824 */ /* 0x000fca00078e0203 */
[----:B------:R-:W-:-:S05]  /*2110*/  @P0 LEA R0, R0, UR41, 0x3 ;  /* 0x0000002900000c11 */ /* 0x000fca000f8e18ff */
[----:B------:R-:W-:-:S05]  /*2120*/  @P0 VIADD R3, R0, 0x28 ;  /* 0x0000002800030836 */ /* 0x000fca0000000000 */
[----:B------:R-:W-:-:S04]  /*2130*/  @P0 PRMT R3, R152, 0x654, R3 ;  /* 0x0000065498030816 */ /* 0x000fc80000000003 */
[----:B------:R1:W-:Y:S01]  /*2140*/  @P0 SYNCS.ARRIVE.TRANS64.RED.A1T0 RZ, [R3+URZ], RZ ;  /* 0x000000ff03ff09a7 */ /* 0x0003e2000810043f */
[----:B------:R-:W-:-:S13]  /*2150*/  ISETP.GT.U32.AND P0, PT, R16, 0x1, PT ;  /* 0x000000011000780c */ /* 0x000fda0003f04070 */
[----:B-1----:R-:W-:Y:S05]  /*2160*/  @P0 BRA `(.L_x_33) ;  /* 0x0000000000040947 */ /* 0x002fea0003800000 */
[----:B------:R-:W-:Y:S01]  /*2170*/  BPT.TRAP 0x1 ;  /* 0x000000040000795c */ /* 0x000fe20000300000 */
.L_x_33:
[----:B------:R-:W-:Y:S01]  /*2180*/  SHF.L.U32 R0, R177, 0x1f, RZ ;  /* 0x0000001fb1007819 */ /* 0x000fe200000006ff */
[----:B------:R-:W-:Y:S01]  /*2190*/  UIADD3 UR38, UR44, UR38, URZ ;  /* 0x000000262c267290 */ /* 0x000fe2000fffe03f */
[----:B------:R-:W1:Y:S01]  /*21a0*/  LDC R7, c[0x0][0x288] ;  /* 0x0000a200ff077b82 */ /* 0x000e620000000800 */
[----:B------:R-:W-:Y:S01]  /*21b0*/  UISETP.GE.U32.AND UP1, UPT, UR44, 0x5, UPT ;  /* 0x000000052c00788c */ /* 0x000fe2000bf26070 */
[----:B------:R-:W-:Y:S01]  /*21c0*/  IMAD.SHL.U32 R8, R158, 0x2, RZ ;  /* 0x000000029e087824 */ /* 0x000fe200078e00ff */
[----:B------:R-:W-:Y:S02]  /*21d0*/  UISETP.GT.U32.AND UP0, UPT, UR38, 0x4, UPT ;  /* 0x000000042600788c */ /* 0x000fe4000bf04070 */
[----:B------:R-:W-:Y:S02]  /*21e0*/  UIMAD.WIDE.U32 UR4, UR38, -0x33333333, URZ ;  /* 0xcccccccd260478a5 */ /* 0x000fe4000f8e003f */
[----:B------:R-:W-:Y:S01]  /*21f0*/  UISETP.LT.U32.AND UP0, UPT, UR44, 0x5, UP0 ;  /* 0x000000052c00788c */ /* 0x000fe20008701070 */
[----:B------:R-:W2:Y:S01]  /*2200*/  SYNCS.PHASECHK.TRANS64.TRYWAIT P0, [R159+UR42+0x10], R0 ;  /* 0x000010009f0075a7 */ /* 0x000ea2000800016a */
[----:B------:R-:W-:Y:S01]  /*2210*/  USHF.R.U32.HI UR4, URZ, 0x2, UR5 ;  /* 0x000000023f047899 */ /* 0x000fe20008011605 */
[----:B------:R-:W-:Y:S01]  /*2220*/  SHF.R.S32.HI R9, RZ, 0x1f, R8 ;  /* 0x0000001fff097819 */ /* 0x000fe20000011408 */
[----:B------:R-:W-:-:S02]  /*2230*/  USEL UR6, URZ, 0x1, !UP0 ;  /* 0x000000013f067887 */ /* 0x000fc4000c000000 */
[----:B------:R-:W-:Y:S02]  /*2240*/  UIMAD UR38, UR4, -0x5, UR38 ;  /* 0xfffffffb042678a4 */ /* 0x000fe4000f8e0226 */
[----:B------:R-:W-:-:S04]  /*2250*/  ULOP3.LUT UR39, UR39, UR6, URZ, 0x3c, !UPT ;  /* 0x0000000627277292 */ /* 0x000fc8000f8e3c3f */
[----:B------:R-:W-:Y:S01]  /*2260*/  @UP1 ULOP3.LUT UR39, UR39, 0x1, UR4, 0x78, !UPT ;  /* 0x0000000127271892 */ /* 0x000fe2000f8e7804 */
[----:B-12---:R-:W-:Y:S11]  /*2270*/  @!P0 BRA `(.L_x_35) ;  /* 0x0000009400a08947 */ /* 0x006ff60003800000 */
.L_x_318:
[----:B------:R-:W-:Y:S01]  /*2280*/  IMAD.SHL.U32 R6, R19, 0x40, RZ ;  /* 0x0000004013067824 */ /* 0x000fe200078e00ff */
[----:B------:R-:W-:Y:S01]  /*2290*/  ULDC UR6, c[0x0][0x284] ;  /* 0x0000a10000067ab9 */ /* 0x000fe20000000800 */
[----:B0-----:R-:W-:Y:S01]  /*22a0*/  IMAD.SHL.U32 R12, R22, 0x100, RZ ;  /* 0x00000100160c7824 */ /* 0x001fe200078e00ff */
[----:B------:R-:W-:Y:S01]  /*22b0*/  SHF.R.S32.HI R167, RZ, 0x1f, R2 ;  /* 0x0000001fffa77819 */ /* 0x000fe20000011402 */
[----:B------:R-:W-:Y:S01]  /*22c0*/  ULDC.64 UR4, c[0x0][0x5d0] ;  /* 0x0001740000047ab9 */ /* 0x000fe20000000a00 */
[----:B------:R-:W-:Y:S01]  /*22d0*/  ISETP.GE.AND P0, PT, R6, UR6, PT ;  /* 0x0000000606007c0c */ /* 0x000fe2000bf06270 */
[----:B------:R-:W-:Y:S01]  /*22e0*/  IMAD.WIDE.U32 R4, R2, UR4, R8 ;  /* 0x0000000402047c25 */ /* 0x000fe2000f8e0008 */
[----:B------:R-:W-:Y:S02]  /*22f0*/  SHF.R.S32.HI R13, RZ, 0x1f, R12 ;  /* 0x0000001fff0d7819 */ /* 0x000fe4000001140c */
[C---:B------:R-:W-:Y:S01]  /*2300*/  ISETP.GE.OR P0, PT, R12.reuse, R7, P0 ;  /* 0x000000070c00720c */ /* 0x040fe20000706670 */
[----:B------:R-:W-:Y:S01]  /*2310*/  IMAD R3, R167, UR4, RZ ;  /* 0x00000004a7037c24 */ /* 0x000fe2000f8e02ff */
[----:B------:R-:W-:-:S03]  /*2320*/  IADD3 R168, P1, R12, R4, RZ ;  /* 0x000000040ca87210 */ /* 0x000fc60007f3e0ff */
[----:B------:R-:W-:-:S05]  /*2330*/  IMAD R3, R2, UR5, R3 ;  /* 0x0000000502037c24 */ /* 0x000fca000f8e0203 */
[----:B------:R-:W-:-:S03]  /*2340*/  IADD3.X R169, R13, R5, R3, P1, !PT ;  /* 0x000000050da97210 */ /* 0x000fc60000ffe403 */
[----:B------:R-:W-:Y:S05]  /*2350*/  @P0 BRA `(.L_x_36) ;  /* 0x0000007c00000947 */ /* 0x000fea0003800000 */
[----:B------:R-:W0:Y:S01]  /*2360*/  LDC.64 R10, c[0x0][0x5c8] ;  /* 0x00017200ff0a7b82 */ /* 0x000e220000000a00 */
[----:B-----5:R-:W-:Y:S01]  /*2370*/  FSETP.NEU.AND P0, PT, R155, RZ, PT ;  /* 0x000000ff9b00720b */ /* 0x020fe20003f0d000 */
[----:B------:R-:W-:Y:S01]  /*2380*/  IMAD R3, R158, -0x2, R7 ;  /* 0xfffffffe9e037824 */ /* 0x000fe200078e0207 */
[----:B------:R-:W-:Y:S01]  /*2390*/  BSSY B0, `(.L_x_36) ;  /* 0x00007bc000007945 */ /* 0x000fe20003800000 */
[----:B------:R-:W-:-:S04]  /*23a0*/  IMAD.WIDE R164, R19, 0x40, R156 ;  /* 0x0000004013a47825 */ /* 0x000fc800078e029c */
[----:B-1----:R-:W-:Y:S02]  /*23b0*/  IMAD.IADD R0, R3, 0x1, -R12 ;  /* 0x0000000103007824 */ /* 0x002fe400078e0a0c */
[----:B------:R-:W-:-:S03]  /*23c0*/  IMAD.IADD R3, R163, 0x1, -R6 ;  /* 0x00000001a3037824 */ /* 0x000fc600078e0a06 */
[----:B------:R-:W-:-:S04]  /*23d0*/  ISETP.GT.AND P1, PT, R0, RZ, PT ;  /* 0x000000ff0000720c */ /* 0x000fc80003f24270 */
[----:B------:R-:W-:Y:S01]  /*23e0*/  ISETP.GT.AND P2, PT, R3, RZ, P1 ;  /* 0x000000ff0300720c */ /* 0x000fe20000f44270 */
[-C--:B0-----:R-:W-:Y:S02]  /*23f0*/  IMAD R4, R165, R10.reuse, RZ ;  /* 0x0000000aa5047224 */ /* 0x081fe400078e02ff */
[----:B------:R-:W-:-:S04]  /*2400*/  IMAD.WIDE.U32 R168, R164, R10, R168 ;  /* 0x0000000aa4a87225 */ /* 0x000fc800078e00a8 */
[----:B------:R-:W-:-:S04]  /*2410*/  IMAD R5, R164, R11, R4 ;  /* 0x0000000ba4057224 */ /* 0x000fc800078e0204 */
[----:B------:R-:W-:Y:S01]  /*2420*/  IMAD.IADD R179, R169, 0x1, R5 ;  /* 0x00000001a9b37824 */ /* 0x000fe200078e0205 */
[----:B------:R-:W-:Y:S06]  /*2430*/  @!P0 BRA `(.L_x_37) ;  /* 0x0000005400948947 */ /* 0x000fec0003800000 */
[----:B------:R-:W0:Y:S01]  /*2440*/  LDC.64 R20, c[0x0][0x5b8] ;  /* 0x00016e00ff147b82 */ /* 0x000e220000000a00 */
[----:B------:R-:W-:-:S07]  /*2450*/  ULDC.64 UR4, c[0x0][0x5c0] ;  /* 0x0001700000047ab9 */ /* 0x000fce0000000a00 */
[----:B------:R-:W1:Y:S08]  /*2460*/  LDC.64 R170, c[0x0][0x5b0] ;  /* 0x00016c00ffaa7b82 */ /* 0x000e700000000a00 */
[----:B------:R-:W2:Y:S01]  /*2470*/  LDC.64 R14, c[0x0][0x5a8] ;  /* 0x00016a00ff0e7b82 */ /* 0x000ea20000000a00 */
[-C--:B0-----:R-:W-:Y:S02]  /*2480*/  IMAD R6, R167, R20.reuse, RZ ;  /* 0x00000014a7067224 */ /* 0x081fe400078e02ff */
[----:B------:R-:W-:-:S04]  /*2490*/  IMAD.WIDE.U32 R4, R2, R20, R8 ;  /* 0x0000001402047225 */ /* 0x000fc800078e0008 */
[----:B------:R-:W-:Y:S01]  /*24a0*/  IMAD R169, R2, R21, R6 ;  /* 0x0000001502a97224 */ /* 0x000fe200078e0206 */
[----:B------:R-:W-:Y:S01]  /*24b0*/  IADD3 R166, P0, R12, R4, RZ ;  /* 0x000000040ca67210 */ /* 0x000fe20007f1e0ff */
[----:B-1----:R-:W-:-:S03]  /*24c0*/  IMAD R4, R165, R170, RZ ;  /* 0x000000aaa5047224 */ /* 0x002fc600078e02ff */
[----:B------:R-:W-:Y:S01]  /*24d0*/  IADD3.X R167, R13, R5, R169, P0, !PT ;  /* 0x000000050da77210 */ /* 0x000fe200007fe4a9 */
[C---:B------:R-:W-:Y:S02]  /*24e0*/  IMAD R21, R164.reuse, R171, R4 ;  /* 0x000000aba4157224 */ /* 0x040fe400078e0204 */
[----:B------:R-:W-:-:S04]  /*24f0*/  IMAD.WIDE.U32 R4, R164, R170, R166 ;  /* 0x000000aaa4047225 */ /* 0x000fc800078e00a6 */
[----:B------:R-:W-:Y:S01]  /*2500*/  IMAD.IADD R5, R5, 0x1, R21 ;  /* 0x0000000105057824 */ /* 0x000fe200078e0215 */
[----:B--2---:R-:W-:-:S04]  /*2510*/  LEA R6, P0, R4, R14, 0x2 ;  /* 0x0000000e04067211 */ /* 0x004fc800078010ff */
[----:B------:R-:W-:-:S05]  /*2520*/  LEA.HI.X R7, R4, R15, R5, 0x2, P0 ;  /* 0x0000000f04077211 */ /* 0x000fca00000f1405 */
[----:B------:R0:W2:Y:S01]  /*2530*/  @P2 LDG.E.LTC128B R19, desc[UR36][R6.64] ;  /* 0x0000002406132981 */ /* 0x0000a2000c1e1920 */
[----:B------:R-:W-:Y:S01]  /*2540*/  IMAD.WIDE.U32 R4, R164, R170, R12 ;  /* 0x000000aaa4047225 */ /* 0x000fe200078e000c */
[C---:B------:R-:W-:Y:S01]  /*2550*/  SHF.L.U64.HI R175, R170.reuse, 0x3, R171 ;  /* 0x00000003aaaf7819 */ /* 0x040fe200000102ab */
[----:B------:R-:W-:Y:S02]  /*2560*/  BSSY B1, `(.L_x_38) ;  /* 0x0000014000017945 */ /* 0x000fe40003800000 */
[----:B------:R-:W-:Y:S01]  /*2570*/  IMAD.SHL.U32 R174, R170, 0x8, RZ ;  /* 0x00000008aaae7824 */ /* 0x000fe200078e00ff */
[----:B------:R-:W-:-:S03]  /*2580*/  IADD3 R172, P0, R8, R4, RZ ;  /* 0x0000000408ac7210 */ /* 0x000fc60007f1e0ff */
[----:B------:R-:W-:Y:S01]  /*2590*/  IMAD.WIDE.U32 R174, R164, R170, R174 ;  /* 0x000000aaa4ae7225 */ /* 0x000fe200078e00ae */
[----:B------:R-:W-:Y:S02]  /*25a0*/  IADD3.X R173, R9, R21, R5, P0, !PT ;  /* 0x0000001509ad7210 */ /* 0x000fe400007fe405 */
[----:B------:R-:W-:Y:S01]  /*25b0*/  ISETP.GT.AND P0, PT, R0, 0x1, PT ;  /* 0x000000010000780c */ /* 0x000fe20003f04270 */
[----:B------:R-:W-:-:S04]  /*25c0*/  IMAD.WIDE.U32 R172, R2, R20, R172 ;  /* 0x0000001402ac7225 */ /* 0x000fc800078e00ac */
[----:B0-----:R-:W-:Y:S01]  /*25d0*/  IMAD.IADD R7, R169, 0x1, R173 ;  /* 0x00000001a9077824 */ /* 0x001fe200078e02ad */
[----:B------:R-:W-:-:S04]  /*25e0*/  LEA R6, P4, R172, R14, 0x2 ;  /* 0x0000000eac067211 */ /* 0x000fc800078810ff */
[----:B------:R-:W-:Y:S02]  /*25f0*/  LEA.HI.X R7, R172, R15, R7, 0x2, P4 ;  /* 0x0000000fac077211 */ /* 0x000fe400020f1407 */
[----:B--2---:R-:W-:-:S05]  /*2600*/  LOP3.LUT R4, R19, 0xffffe000, RZ, 0xc0, !PT ;  /* 0xffffe00013047812 */ /* 0x004fca00078ec0ff */
[----:B------:R-:W-:Y:S01]  /*2610*/  FMUL R5, R4, R155 ;  /* 0x0000009b04057220 */ /* 0x000fe20000400000 */
[----:B------:R-:W-:-:S03]  /*2620*/  LEA R4, P3, R168, UR4, 0x2 ;  /* 0x00000004a8047c11 */ /* 0x000fc6000f8610ff */
[----:B------:R-:W-:Y:S01]  /*2630*/  FFMA R165, R24, R154, R5 ;  /* 0x0000009a18a57223 */ /* 0x000fe20000000005 */
[----:B------:R-:W-:Y:S02]  /*2640*/  LEA.HI.X R5, R168, UR5, R179, 0x2, P3 ;  /* 0x00000005a8057c11 */ /* 0x000fe400098f14b3 */
[----:B------:R-:W-:Y:S02]  /*2650*/  ISETP.GT.AND P3, PT, R3, RZ, P0 ;  /* 0x000000ff0300720c */ /* 0x000fe40000764270 */
[----:B------:R-:W-:-:S05]  /*2660*/  F2FP.TF32.F32.PACK_B R165, R165 ;  /* 0x000000a5ffa5723e */ /* 0x000fca00024050ff */
[----:B------:R0:W-:Y:S06]  /*2670*/  @P2 STG.E desc[UR36][R4.64], R165 ;  /* 0x000000a504002986 */ /* 0x0001ec000c101924 */
[----:B------:R-:W-:Y:S05]  /*2680*/  @!P3 BRA `(.L_x_39) ;  /* 0x000000000004b947 */ /* 0x000fea0003800000 */
[----:B------:R1:W5:Y:S02]  /*2690*/  LDG.E.LTC128B R19, desc[UR36][R6.64+0x4] ;  /* 0x0000042406137981 */ /* 0x000364000c1e1920 */
.L_x_39:
[----:B------:R-:W-:Y:S05]  /*26a0*/  BSYNC B1 ;  /* 0x0000000000017941 */ /* 0x000fea0003800000 */
.L_x_38:
[----:B-----5:R-:W-:Y:S01]  /*26b0*/  LOP3.LUT R22, R19, 0xffffe000, RZ, 0xc0, !PT ;  /* 0xffffe00013167812 */ /* 0x020fe200078ec0ff */
[----:B------:R-:W-:Y:S01]  /*26c0*/  IMAD.IADD R171, R21, 0x1, R175 ;  /* 0x0000000115ab7824 */ /* 0x000fe200078e02af */
[----:B------:R-:W-:Y:S02]  /*26d0*/  IADD3 R21, P2, R166, R174, RZ ;  /* 0x000000aea6157210 */ /* 0x000fe40007f5e0ff */
[----:B------:R-:W-:Y:S01]  /*26e0*/  ISETP.GT.AND P1, PT, R3, 0x8, P1 ;  /* 0x000000080300780c */ /* 0x000fe20000f24270 */
[----:B------:R-:W-:Y:S02]  /*26f0*/  FMUL R22, R22, R155 ;  /* 0x0000009b16167220 */ /* 0x000fe40000400000 */
[----:B------:R-:W-:Y:S01]  /*2700*/  IMAD.X R166, R171, 0x1, R167, P2 ;  /* 0x00000001aba67824 */ /* 0x000fe200010e06a7 */
[----:B------:R-:W-:Y:S01]  /*2710*/  LEA R24, P2, R21, R14, 0x2 ;  /* 0x0000000e15187211 */ /* 0x000fe200078410ff */
[----:B0-----:R-:W-:-:S03]  /*2720*/  FFMA R165, R25, R154, R22 ;  /* 0x0000009a19a57223 */ /* 0x001fc60000000016 */
[----:B------:R-:W-:Y:S02]  /*2730*/  LEA.HI.X R25, R21, R15, R166, 0x2, P2 ;  /* 0x0000000f15197211 */ /* 0x000fe400010f14a6 */
[----:B------:R-:W-:-:S05]  /*2740*/  F2FP.TF32.F32.PACK_B R165, R165 ;  /* 0x000000a5ffa5723e */ /* 0x000fca00024050ff */
[----:B------:R0:W-:Y:S04]  /*2750*/  @P3 STG.E desc[UR36][R4.64+0x4], R165 ;  /* 0x000004a504003986 */ /* 0x0001e8000c101924 */
[----:B------:R-:W2:Y:S01]  /*2760*/  @P1 LDG.E.LTC128B R19, desc[UR36][R24.64] ;  /* 0x0000002418131981 */ /* 0x000ea2000c1e1920 */
[----:B------:R-:W-:Y:S01]  /*2770*/  IADD3 R8, P2, P3, R8, R174, R12 ;  /* 0x000000ae08087210 */ /* 0x000fe20007b5e00c */
[----:B------:R-:W-:Y:S01]  /*2780*/  BSSY B1, `(.L_x_40) ;  /* 0x0000011000017945 */ /* 0x000fe20003800000 */
[C---:B------:R-:W-:Y:S02]  /*2790*/  SHF.L.U64.HI R11, R10.reuse, 0x5, R11 ;  /* 0x000000050a0b7819 */ /* 0x040fe4000001020b */
[----:B------:R-:W-:Y:S02]  /*27a0*/  IADD3.X R9, R9, R171, R13, P2, P3 ;  /* 0x000000ab09097210 */ /* 0x000fe400017e640d */
[----:B------:R-:W-:-:S02]  /*27b0*/  LEA R10, P2, R10, R4, 0x5 ;  /* 0x000000040a0a7211 */ /* 0x000fc400078428ff */
[----:B------:R-:W-:Y:S01]  /*27c0*/  ISETP.GT.AND P0, PT, R3, 0x8, P0 ;  /* 0x000000080300780c */ /* 0x000fe20000704270 */
[----:B------:R-:W-:-:S04]  /*27d0*/  IMAD.WIDE.U32 R20, R2, R20, R8 ;  /* 0x0000001402147225 */ /* 0x000fc800078e0008 */
[----:B------:R-:W-:Y:S01]  /*27e0*/  IMAD.X R11, R11, 0x1, R5, P2 ;  /* 0x000000010b0b7824 */ /* 0x000fe200010e0605 */
[----:B------:R-:W-:Y:S01]  /*27f0*/  LEA R8, P3, R20, R14, 0x2 ;  /* 0x0000000e14087211 */ /* 0x000fe200078610ff */
[----:B------:R-:W-:-:S05]  /*2800*/  IMAD.IADD R2, R169, 0x1, R21 ;  /* 0x00000001a9027824 */ /* 0x000fca00078e0215 */
[----:B------:R-:W-:Y:S02]  /*2810*/  LEA.HI.X R9, R20, R15, R2, 0x2, P3 ;  /* 0x0000000f14097211 */ /* 0x000fe400018f1402 */
[----:B--2---:R-:W-:-:S05]  /*2820*/  LOP3.LUT R12, R19, 0xffffe000, RZ, 0xc0, !PT ;  /* 0xffffe000130c7812 */ /* 0x004fca00078ec0ff */
[----:B------:R-:W-:-:S04]  /*2830*/  FMUL R13, R12, R155 ;  /* 0x0000009b0c0d7220 */ /* 0x000fc80000400000 */
[----:B------:R-:W-:-:S05]  /*2840*/  FFMA R13, R26, R154, R13 ;  /* 0x0000009a1a0d7223 */ /* 0x000fca000000000d */
[----:B------:R-:W-:-:S05]  /*2850*/  F2FP.TF32.F32.PACK_B R13, R13 ;  /* 0x0000000dff0d723e */ /* 0x000fca00024050ff */
[----:B------:R0:W-:Y:S01]  /*2860*/  @P1 STG.E desc[UR36][R10.64], R13 ;  /* 0x0000000d0a001986 */ /* 0x0001e2000c101924 */
[----:B------:R-:W-:Y:S05]  /*2870*/  @!P0 BRA `(.L_x_41) ;  /* 0x0000000000048947 */ /* 0x000fea0003800000 */
[----:B------:R2:W5:Y:S02]  /*2880*/  LDG.E.LTC128B R19, desc[UR36][R8.64+0x4] ;  /* 0x0000042408137981 */ /* 0x000564000c1e1920 */
.L_x_41:
[----:B------:R-:W-:Y:S05]  /*2890*/  BSYNC B1 ;  /* 0x0000000000017941 */ /* 0x000fea0003800000 */
.L_x_40:
[----:B-----5:R-:W-:Y:S01]  /*28a0*/  LOP3.LUT R2, R19, 0xffffe000, RZ, 0xc0, !PT ;  /* 0xffffe00013027812 */ /* 0x020fe200078ec0ff */
[----:B------:R-:W-:Y:S01]  /*28b0*/  BSSY B1, `(.L_x_42) ;  /* 0x0000009000017945 */ /* 0x000fe20003800000 */
[----:B------:R-:W-:-:S03]  /*28c0*/  ISETP.GT.AND P1, PT, R0, 0x8, PT ;  /* 0x000000080000780c */ /* 0x000fc60003f24270 */
[----:B------:R-:W-:Y:S01]  /*28d0*/  FMUL R2, R2, R155 ;  /* 0x0000009b02027220 */ /* 0x000fe20000400000 */
[----:B------:R-:W-:-:S03]  /*28e0*/  ISETP.GT.AND P2, PT, R3, RZ, P1 ;  /* 0x000000ff0300720c */ /* 0x000fc60000f44270 */
[----:B------:R-:W-:-:S05]  /*28f0*/  FFMA R27, R27, R154, R2 ;  /* 0x0000009a1b1b7223 */ /* 0x000fca0000000002 */
[----:B------:R-:W-:-:S05]  /*2900*/  F2FP.TF32.F32.PACK_B R27, R27 ;  /* 0x0000001bff1b723e */ /* 0x000fca00024050ff */
[----:B------:R3:W-:Y:S01]  /*2910*/  @P0 STG.E desc[UR36][R10.64+0x4], R27 ;  /* 0x0000041b0a000986 */ /* 0x0007e2000c101924 */
[----:B------:R-:W-:Y:S05]  /*2920*/  @!P2 BRA `(.L_x_43) ;  /* 0x000000000004a947 */ /* 0x000fea0003800000 */
[----:B------:R4:W5:Y:S02]  /*2930*/  LDG.E.LTC128B R19, desc[UR36][R6.64+0x20] ;  /* 0x0000202406137981 */ /* 0x000964000c1e1920 */
.L_x_43:
[----:B------:R-:W-:Y:S05]  /*2940*/  BSYNC B1 ;  /* 0x0000000000017941 */ /* 0x000fea0003800000 */
.L_x_42:
[----:B-----5:R-:W-:Y:S01]  /*2950*/  LOP3.LUT R2, R19, 0xffffe000, RZ, 0xc0, !PT ;  /* 0xffffe00013027812 */ /* 0x020fe200078ec0ff */
[----:B------:R-:W-:Y:S01]  /*2960*/  BSSY B1, `(.L_x_44) ;  /* 0x0000009000017945 */ /* 0x000fe20003800000 */
[----:B------:R-:W-:-:S03]  /*2970*/  ISETP.GT.AND P0, PT, R0, 0x9, PT ;  /* 0x000000090000780c */ /* 0x000fc60003f04270 */
[----:B0-----:R-:W-:Y:S01]  /*2980*/  FMUL R13, R2, R155 ;  /* 0x0000009b020d7220 */ /* 0x001fe20000400000 */
[----:B------:R-:W-:-:S03]  /*2990*/  ISETP.GT.AND P3, PT, R3, RZ, P0 ;  /* 0x000000ff0300720c */ /* 0x000fc60000764270 */
[----:B------:R-:W-:-:S05]  /*29a0*/  FFMA R13, R28, R154, R13 ;  /* 0x0000009a1c0d7223 */ /* 0x000fca000000000d */
[----:B------:R-:W-:-:S05]  /*29b0*/  F2FP.TF32.F32.PACK_B R13, R13 ;  /* 0x0000000dff0d723e */ /* 0x000fca00024050ff */
[----:B------:R0:W-:Y:S01]  /*29c0*/  @P2 STG.E desc[UR36][R4.64+0x20], R13 ;  /* 0x0000200d04002986 */ /* 0x0001e2000c101924 */
[----:B------:R-:W-:Y:S05]  /*29d0*/  @!P3 BRA `(.L_x_45) ;  /* 0x000000000004b947 */ /* 0x000fea0003800000 */
[----:B------:R0:W5:Y:S02]  /*29e0*/  LDG.E.LTC128B R19, desc[UR36][R6.64+0x24] ;  /* 0x0000242406137981 */ /* 0x000164000c1e1920 */
.L_x_45:
[----:B------:R-:W-:Y:S05]  /*29f0*/  BSYNC B1 ;  /* 0x0000000000017941 */ /* 0x000fea0003800000 */
.L_x_44:
[----:B-----5:R-:W-:Y:S01]  /*2a00*/  LOP3.LUT R2, R19, 0xffffe000, RZ, 0xc0, !PT ;  /* 0xffffe00013027812 */ /* 0x020fe200078ec0ff */
[----:B------:R-:W-:Y:S01]  /*2a10*/  BSSY B1, `(.L_x_46) ;  /* 0x0000008000017945 */ /* 0x000fe20003800000 */
[----:B------:R-:W-:-:S03]  /*2a20*/  ISETP.GT.AND P1, PT, R3, 0x8, P1 ;  /* 0x000000080300780c */ /* 0x000fc60000f24270 */
[----:B------:R-:W-:-:S04]  /*2a30*/  FMUL R2, R2, R155 ;  /* 0x0000009b02027220 */ /* 0x000fc80000400000 */
[----:B------:R-:W-:-:S05]  /*2a40*/  FFMA R29, R29, R154, R2 ;  /* 0x0000009a1d1d7223 */ /* 0x000fca0000000002 */
[----:B------:R-:W-:-:S05]  /*2a50*/  F2FP.TF32.F32.PACK_B R29, R29 ;  /* 0x0000001dff1d723e */ /* 0x000fca00024050ff */
[----:B------:R0:W-:Y:S01]  /*2a60*/  @P3 STG.E desc[UR36][R4.64+0x24], R29 ;  /* 0x0000241d04003986 */ /* 0x0001e2000c101924 */
[----:B------:R-:W-:Y:S05]  /*2a70*/  @!P1 BRA `(.L_x_47) ;  /* 0x0000000000049947 */ /* 0x000fea0003800000 */
[----:B------:R0:W5:Y:S02]  /*2a80*/  LDG.E.LTC128B R19, desc[UR36][R8.64+0x20] ;  /* 0x0000202408137981 */ /* 0x000164000c1e1920 */
.L_x_47:
[----:B------:R-:W-:Y:S05]  /*2a90*/  BSYNC B1 ;  /* 0x0000000000017941 */ /* 0x000fea0003800000 */
.L_x_46:
[----:B-----5:R-:W-:Y:S01]  /*2aa0*/  LOP3.LUT R2, R19, 0xffffe000, RZ, 0xc0, !PT ;  /* 0xffffe00013027812 */ /* 0x020fe200078ec0ff */
[----:B------:R-:W-:Y:S01]  /*2ab0*/  BSSY B1, `(.L_x_48) ;  /* 0x0000008000017945 */ /* 0x000fe20003800000 */
[----:B------:R-:W-:-:S03]  /*2ac0*/  ISETP.GT.AND P0, PT, R3, 0x8, P0 ;  /* 0x000000080300780c */ /* 0x000fc60000704270 */
[----:B0-----:R-:W-:-:S04]  /*2ad0*/  FMUL R13, R2, R155 ;  /* 0x0000009b020d7220 */ /* 0x001fc80000400000 */
[----:B------:R-:W-:-:S05]  /*2ae0*/  FFMA R13, R30, R154, R13 ;  /* 0x0000009a1e0d7223 */ /* 0x000fca000000000d */
[----:B------:R-:W-:-:S05]  /*2af0*/  F2FP.TF32.F32.PACK_B R13, R13 ;  /* 0x0000000dff0d723e */ /* 0x000fca00024050ff */
[----:B------:R0:W-:Y:S01]  /*2b00*/  @P1 STG.E desc[UR36][R10.64+0x20], R13 ;  /* 0x0000200d0a001986 */ /* 0x0001e2000c101924 */
[----:B------:R-:W-:Y:S05]  /*2b10*/  @!P0 BRA `(.L_x_49) ;  /* 0x0000000000048947 */ /* 0x000fea0003800000 */
[----:B------:R0:W5:Y:S02]  /*2b20*/  LDG.E.LTC128B R19, desc[UR36][R8.64+0x24] ;  /* 0x0000242408137981 */ /* 0x000164000c1e1920 */
.L_x_49:
[----:B------:R-:W-:Y:S05]  /*2b30*/  BSYNC B1 ;  /* 0x0000000000017941 */ /* 0x000fea0003800000 */
.L_x_48:
        /* <DEDUP_REMOVED lines=10> */
.L_x_51:
[----:B------:R-:W-:Y:S05]  /*2be0*/  BSYNC B1 ;  /* 0x0000000000017941 */ /* 0x000fea0003800000 */
.L_x_50:
        /* <DEDUP_REMOVED lines=10> */
.L_x_53:
[----:B------:R-:W-:Y:S05]  /*2c90*/  BSYNC B1 ;  /* 0x0000000000017941 */ /* 0x000fea0003800000 */
.L_x_52:
        /* <DEDUP_REMOVED lines=9> */
.L_x_55:
[----:B------:R-:W-:Y:S05]  /*2d30*/  BSYNC B1 ;  /* 0x0000000000017941 */ /* 0x000fea0003800000 */
.L_x_54:
        /* <DEDUP_REMOVED lines=9> */
.L_x_57:
[----:B------:R-:W-:Y:S05]  /*2dd0*/  BSYNC B1 ;  /* 0x0000000000017941 */ /* 0x000fea0003800000 */
.L_x_56:
        /* <DEDUP_REMOVED lines=10> */
.L_x_59:
[----:B------:R-:W-:Y:S05]  /*2e80*/  BSYNC B1 ;  /* 0x0000000000017941 */ /* 0x000fea0003800000 */
.L_x_58:
        /* <DEDUP_REMOVED lines=10> */
.L_x_61:
[----:B------:R-:W-:Y:S05]  /*2f30*/  BSYNC B1 ;  /* 0x0000000000017941 */ /* 0x000fea0003800000 */
.L_x_60:
        /* <DEDUP_REMOVED lines=9> */
.L_x_63:
[----:B------:R-:W-:Y:S05]  /*2fd0*/  BSYNC B1 ;  /* 0x0000000000017941 */ /* 0x000fea0003800000 */
.L_x_62:
        /* <DEDUP_REMOVED lines=9> */
.L_x_65:
[----:B------:R-:W-:Y:S05]  /*3070*/  BSYNC B1 ;  /* 0x0000000000017941 */ /* 0x000fea0003800000 */
.L_x_64:
        /* <DEDUP_REMOVED lines=10> */
.L_x_67:
[----:B------:R-:W-:Y:S05]  /*3120*/  BSYNC B1 ;  /* 0x0000000000017941 */ /* 0x000fea0003800000 */
.L_x_66:
        /* <DEDUP_REMOVED lines=10> */
.L_x_69:
[----:B------:R-:W-:Y:S05]  /*31d0*/  BSYNC B1 ;  /* 0x0000000000017941 */ /* 0x000fea0003800000 */
.L_x_68:
        /* <DEDUP_REMOVED lines=9> */
.L_x_71:
[----:B------:R-:W-:Y:S05]  /*3270*/  BSYNC B1 ;  /* 0x0000000000017941 */ /* 0x000fea0003800000 */
.L_x_70:
        /* <DEDUP_REMOVED lines=9> */
.L_x_73:
[----:B------:R-:W-:Y:S05]  /*3310*/  BSYNC B1 ;  /* 0x0000000000017941 */ /* 0x000fea0003800000 */
.L_x_72:
        /* <DEDUP_REMOVED lines=10> */
.L_x_75:
[----:B------:R-:W-:Y:S05]  /*33c0*/  BSYNC B1 ;  /* 0x0000000000017941 */ /* 0x000fea0003800000 */
.L_x_74:
        /* <DEDUP_REMOVED lines=10> */
.L_x_77:
[----:B------:R-:W-:Y:S05]  /*3470*/  BSYNC B1 ;  /* 0x0000000000017941 */ /* 0x000fea0003800000 */
.L_x_76:
        /* <DEDUP_REMOVED lines=9> */
.L_x_79:
[----:B------:R-:W-:Y:S05]  /*3510*/  BSYNC B1 ;  /* 0x0000000000017941 */ /* 0x000fea0003800000 */
.L_x_78:
        /* <DEDUP_REMOVED lines=9> */
.L_x_81:
[----:B------:R-:W-:Y:S05]  /*35b0*/  BSYNC B1 ;  /* 0x0000000000017941 */ /* 0x000fea0003800000 */
.L_x_80:
        /* <DEDUP_REMOVED lines=10> */
.L_x_83:
[----:B------:R-:W-:Y:S05]  /*3660*/  BSYNC B1 ;  /* 0x0000000000017941 */ /* 0x000fea0003800000 */
.L_x_82:
        /* <DEDUP_REMOVED lines=10> */
.L_x_85:
[----:B------:R-:W-:Y:S05]  /*3710*/  BSYNC B1 ;  /* 0x0000000000017941 */ /* 0x000fea0003800000 */
.L_x_84:
        /* <DEDUP_REMOVED lines=9> */
.L_x_87:
[----:B------:R-:W-:Y:S05]  /*37b0*/  BSYNC B1 ;  /* 0x0000000000017941 */ /* 0x000fea0003800000 */
.L_x_86:
        /* <DEDUP_REMOVED lines=9> */
.L_x_89:
[----:B------:R-:W-:Y:S05]  /*3850*/  BSYNC B1 ;  /* 0x0000000000017941 */ /* 0x000fea0003800000 */
.L_x_88:
        /* <DEDUP_REMOVED lines=10> */
.L_x_91:
[----:B------:R-:W-:Y:S05]  /*3900*/  BSYNC B1 ;  /* 0x0000000000017941 */ /* 0x000fea0003800000 */
.L_x_90:
        /* <DEDUP_REMOVED lines=10> */
.L_x_93:
[----:B------:R-:W-:Y:S05]  /*39b0*/  BSYNC B1 ;  /* 0x0000000000017941 */ /* 0x000fea0003800000 */
.L_x_92:
        /* <DEDUP_REMOVED lines=9> */
.L_x_95:
[----:B------:R-:W-:Y:S05]  /*3a50*/  BSYNC B1 ;  /* 0x0000000000017941 */ /* 0x000fea0003800000 */
.L_x_94:
        /* <DEDUP_REMOVED lines=9> */
.L_x_97:
[----:B------:R-:W-:Y:S05]  /*3af0*/  BSYNC B1 ;  /* 0x0000000000017941 */ /* 0x000fea0003800000 */
.L_x_96:
        /* <DEDUP_REMOVED lines=10> */
.L_x_99:
[----:B------:R-:W-:Y:S05]  /*3ba0*/  BSYNC B1 ;  /* 0x0000000000017941 */ /* 0x000fea0003800000 */
.L_x_98:
        /* <DEDUP_REMOVED lines=10> */
.L_x_101:
[----:B------:R-:W-:Y:S05]  /*3c50*/  BSYNC B1 ;  /* 0x0000000000017941 */ /* 0x000fea0003800000 */
.L_x_100:
        /* <DEDUP_REMOVED lines=9> */
.L_x_103:
[----:B------:R-:W-:Y:S05]  /*3cf0*/  BSYNC B1 ;  /* 0x0000000000017941 */ /* 0x000fea0003800000 */
.L_x_102:
        /* <DEDUP_REMOVED lines=9> */
.L_x_105:
[----:B------:R-:W-:Y:S05]  /*3d90*/  BSYNC B1 ;  /* 0x0000000000017941 */ /* 0x000fea0003800000 */
.L_x_104:
        /* <DEDUP_REMOVED lines=10> */
.L_x_107:
[----:B------:R-:W-:Y:S05]  /*3e40*/  BSYNC B1 ;  /* 0x0000000000017941 */ /* 0x000fea0003800000 */
.L_x_106:
        /* <DEDUP_REMOVED lines=10> */
.L_x_109:
[----:B------:R-:W-:Y:S05]  /*3ef0*/  BSYNC B1 ;  /* 0x0000000000017941 */ /* 0x000fea0003800000 */
.L_x_108:
        /* <DEDUP_REMOVED lines=9> */
.L_x_111:
[----:B------:R-:W-:Y:S05]  /*3f90*/  BSYNC B1 ;  /* 0x0000000000017941 */ /* 0x000fea0003800000 */
.L_x_110:
        /* <DEDUP_REMOVED lines=9> */
.L_x_113:
[----:B------:R-:W-:Y:S05]  /*4030*/  BSYNC B1 ;  /* 0x0000000000017941 */ /* 0x000fea0003800000 */
.L_x_112:
        /* <DEDUP_REMOVED lines=10> */
.L_x_115:
[----:B------:R-:W-:Y:S05]  /*40e0*/  BSYNC B1 ;  /* 0x0000000000017941 */ /* 0x000fea0003800000 */
.L_x_114:
        /* <DEDUP_REMOVED lines=10> */
.L_x_117:
[----:B------:R-:W-:Y:S05]  /*4190*/  BSYNC B1 ;  /* 0x0000000000017941 */ /* 0x000fea0003800000 */
.L_x_116:
        /* <DEDUP_REMOVED lines=9> */
.L_x_119:
[----:B------:R-:W-:Y:S05]  /*4230*/  BSYNC B1 ;  /* 0x0000000000017941 */ /* 0x000fea0003800000 */
.L_x_118:
        /* <DEDUP_REMOVED lines=9> */
.L_x_121:
[----:B------:R-:W-:Y:S05]  /*42d0*/  BSYNC B1 ;  /* 0x0000000000017941 */ /* 0x000fea0003800000 */
.L_x_120:
        /* <DEDUP_REMOVED lines=10> */
.L_x_123:
[----:B------:R-:W-:Y:S05]  /*4380*/  BSYNC B1 ;  /* 0x0000000000017941 */ /* 0x000fea0003800000 */
.L_x_122:
        /* <DEDUP_REMOVED lines=10> */
.L_x_125:
[----:B------:R-:W-:Y:S05]  /*4430*/  BSYNC B1 ;  /* 0x0000000000017941 */ /* 0x000fea0003800000 */
.L_x_124:
        /* <DEDUP_REMOVED lines=9> */
.L_x_127:
[----:B------:R-:W-:Y:S05]  /*44d0*/  BSYNC B1 ;  /* 0x0000000000017941 */ /* 0x000fea0003800000 */
.L_x_126:
        /* <DEDUP_REMOVED lines=9> */
.L_x_129:
[----:B------:R-:W-:Y:S05]  /*4570*/  BSYNC B1 ;  /* 0x0000000000017941 */ /* 0x000fea0003800000 */
.L_x_128:
        /* <DEDUP_REMOVED lines=10> */
.L_x_131:
[----:B------:R-:W-:Y:S05]  /*4620*/  BSYNC B1 ;  /* 0x0000000000017941 */ /* 0x000fea0003800000 */
.L_x_130:
        /* <DEDUP_REMOVED lines=10> */
.L_x_133:
[----:B------:R-:W-:Y:S05]  /*46d0*/  BSYNC B1 ;  /* 0x0000000000017941 */ /* 0x000fea0003800000 */
.L_x_132:
        /* <DEDUP_REMOVED lines=9> */
.L_x_135:
[----:B------:R-:W-:Y:S05]  /*4770*/  BSYNC B1 ;  /* 0x0000000000017941 */ /* 0x000fea0003800000 */
.L_x_134:
        /* <DEDUP_REMOVED lines=9> */
.L_x_137:
[----:B------:R-:W-:Y:S05]  /*4810*/  BSYNC B1 ;  /* 0x0000000000017941 */ /* 0x000fea0003800000 */
.L_x_136:
        /* <DEDUP_REMOVED lines=10> */
.L_x_139:
[----:B------:R-:W-:Y:S05]  /*48c0*/  BSYNC B1 ;  /* 0x0000000000017941 */ /* 0x000fea0003800000 */
.L_x_138:
        /* <DEDUP_REMOVED lines=10> */
.L_x_141:
[----:B------:R-:W-:Y:S05]  /*4970*/  BSYNC B1 ;  /* 0x0000000000017941 */ /* 0x000fea0003800000 */
.L_x_140:
        /* <DEDUP_REMOVED lines=9> */
.L_x_143:
[----:B------:R-:W-:Y:S05]  /*4a10*/  BSYNC B1 ;  /* 0x0000000000017941 */ /* 0x000fea0003800000 */
.L_x_142:
        /* <DEDUP_REMOVED lines=9> */
.L_x_145:
[----:B------:R-:W-:Y:S05]  /*4ab0*/  BSYNC B1 ;  /* 0x0000000000017941 */ /* 0x000fea0003800000 */
.L_x_144:
        /* <DEDUP_REMOVED lines=10> */
.L_x_147:
[----:B------:R-:W-:Y:S05]  /*4b60*/  BSYNC B1 ;  /* 0x0000000000017941 */ /* 0x000fea0003800000 */
.L_x_146:
        /* <DEDUP_REMOVED lines=10> */
.L_x_149:
[----:B------:R-:W-:Y:S05]  /*4c10*/  BSYNC B1 ;  /* 0x0000000000017941 */ /* 0x000fea0003800000 */
.L_x_148:
        /* <DEDUP_REMOVED lines=9> */
.L_x_151:
[----:B------:R-:W-:Y:S05]  /*4cb0*/  BSYNC B1 ;  /* 0x0000000000017941 */ /* 0x000fea0003800000 */
.L_x_150:
        /* <DEDUP_REMOVED lines=9> */
.L_x_153:
[----:B------:R-:W-:Y:S05]  /*4d50*/  BSYNC B1 ;  /* 0x0000000000017941 */ /* 0x000fea0003800000 */
.L_x_152:
        /* <DEDUP_REMOVED lines=10> */
.L_x_155:
[----:B------:R-:W-:Y:S05]  /*4e00*/  BSYNC B1 ;  /* 0x0000000000017941 */ /* 0x000fea0003800000 */
.L_x_154:
        /* <DEDUP_REMOVED lines=10> */
.L_x_157:
[----:B------:R-:W-:Y:S05]  /*4eb0*/  BSYNC B1 ;  /* 0x0000000000017941 */ /* 0x000fea0003800000 */
.L_x_156:
        /* <DEDUP_REMOVED lines=9> */
.L_x_159:
[----:B------:R-:W-:Y:S05]  /*4f50*/  BSYNC B1 ;  /* 0x0000000000017941 */ /* 0x000fea0003800000 */
.L_x_158:
        /* <DEDUP_REMOVED lines=9> */
.L_x_161:
[----:B------:R-:W-:Y:S05]  /*4ff0*/  BSYNC B1 ;  /* 0x0000000000017941 */ /* 0x000fea0003800000 */
.L_x_160:
        /* <DEDUP_REMOVED lines=10> */
.L_x_163:
[----:B------:R-:W-:Y:S05]  /*50a0*/  BSYNC B1 ;  /* 0x0000000000017941 */ /* 0x000fea0003800000 */
.L_x_162:
        /* <DEDUP_REMOVED lines=10> */
.L_x_165:
[----:B------:R-:W-:Y:S05]  /*5150*/  BSYNC B1 ;  /* 0x0000000000017941 */ /* 0x000fea0003800000 */
.L_x_164:
        /* <DEDUP_REMOVED lines=9> */
.L_x_167:
[----:B------:R-:W-:Y:S05]  /*51f0*/  BSYNC B1 ;  /* 0x0000000000017941 */ /* 0x000fea0003800000 */
.L_x_166:
        /* <DEDUP_REMOVED lines=9> */
.L_x_169:
[----:B------:R-:W-:Y:S05]  /*5290*/  BSYNC B1 ;  /* 0x0000000000017941 */ /* 0x000fea0003800000 */
.L_x_168:
        /* <DEDUP_REMOVED lines=10> */
.L_x_171:
[----:B------:R-:W-:Y:S05]  /*5340*/  BSYNC B1 ;  /* 0x0000000000017941 */ /* 0x000fea0003800000 */
.L_x_170:
        /* <DEDUP_REMOVED lines=10> */
.L_x_173:
[----:B------:R-:W-:Y:S05]  /*53f0*/  BSYNC B1 ;  /* 0x0000000000017941 */ /* 0x000fea0003800000 */
.L_x_172:
        /* <DEDUP_REMOVED lines=9> */
.L_x_175:
[----:B------:R-:W-:Y:S05]  /*5490*/  BSYNC B1 ;  /* 0x0000000000017941 */ /* 0x000fea0003800000 */
.L_x_174:
        /* <DEDUP_REMOVED lines=9> */
.L_x_177:
[----:B------:R-:W-:Y:S05]  /*5530*/  BSYNC B1 ;  /* 0x0000000000017941 */ /* 0x000fea0003800000 */
.L_x_176:
        /* <DEDUP_REMOVED lines=10> */
.L_x_179:
[----:B------:R-:W-:Y:S05]  /*55e0*/  BSYNC B1 ;  /* 0x0000000000017941 */ /* 0x000fea0003800000 */
.L_x_178:
        /* <DEDUP_REMOVED lines=10> */
.L_x_181:
[----:B------:R-:W-:Y:S05]  /*5690*/  BSYNC B1 ;  /* 0x0000000000017941 */ /* 0x000fea0003800000 */
.L_x_180:
        /* <DEDUP_REMOVED lines=9> */
.L_x_183:
[----:B------:R-:W-:Y:S05]  /*5730*/  BSYNC B1 ;  /* 0x0000000000017941 */ /* 0x000fea0003800000 */
.L_x_182:
        /* <DEDUP_REMOVED lines=9> */
.L_x_185:
[----:B------:R-:W-:Y:S05]  /*57d0*/  BSYNC B1 ;  /* 0x0000000000017941 */ /* 0x000fea0003800000 */
.L_x_184:
        /* <DEDUP_REMOVED lines=10> */
.L_x_187:
[----:B------:R-:W-:Y:S05]  /*5880*/  BSYNC B1 ;  /* 0x0000000000017941 */ /* 0x000fea0003800000 */
.L_x_186:
        /* <DEDUP_REMOVED lines=10> */
.L_x_189:
[----:B------:R-:W-:Y:S05]  /*5930*/  BSYNC B1 ;  /* 0x0000000000017941 */ /* 0x000fea0003800000 */
.L_x_188:
        /* <DEDUP_REMOVED lines=9> */
.L_x_191:
[----:B------:R-:W-:Y:S05]  /*59d0*/  BSYNC B1 ;  /* 0x0000000000017941 */ /* 0x000fea0003800000 */
.L_x_190:
        /* <DEDUP_REMOVED lines=9> */
.L_x_193:
[----:B------:R-:W-:Y:S05]  /*5a70*/  BSYNC B1 ;  /* 0x0000000000017941 */ /* 0x000fea0003800000 */
.L_x_192:
        /* <DEDUP_REMOVED lines=10> */
.L_x_195:
[----:B------:R-:W-:Y:S05]  /*5b20*/  BSYNC B1 ;  /* 0x0000000000017941 */ /* 0x000fea0003800000 */
.L_x_194:
        /* <DEDUP_REMOVED lines=10> */
.L_x_197:
[----:B------:R-:W-:Y:S05]  /*5bd0*/  BSYNC B1 ;  /* 0x0000000000017941 */ /* 0x000fea0003800000 */
.L_x_196:
        /* <DEDUP_REMOVED lines=9> */
.L_x_199:
[----:B------:R-:W-:Y:S05]  /*5c70*/  BSYNC B1 ;  /* 0x0000000000017941 */ /* 0x000fea0003800000 */
.L_x_198:
        /* <DEDUP_REMOVED lines=9> */
.L_x_201:
[----:B------:R-:W-:Y:S05]  /*5d10*/  BSYNC B1 ;  /* 0x0000000000017941 */ /* 0x000fea0003800000 */
.L_x_200:
        /* <DEDUP_REMOVED lines=10> */
.L_x_203:
[----:B------:R-:W-:Y:S05]  /*5dc0*/  BSYNC B1 ;  /* 0x0000000000017941 */ /* 0x000fea0003800000 */
.L_x_202:
        /* <DEDUP_REMOVED lines=10> */
.L_x_205:
[----:B------:R-:W-:Y:S05]  /*5e70*/  BSYNC B1 ;  /* 0x0000000000017941 */ /* 0x000fea0003800000 */
.L_x_204:
        /* <DEDUP_REMOVED lines=9> */
.L_x_207:
[----:B------:R-:W-:Y:S05]  /*5f10*/  BSYNC B1 ;  /* 0x0000000000017941 */ /* 0x000fea0003800000 */
.L_x_206:
        /* <DEDUP_REMOVED lines=9> */
.L_x_209:
[----:B------:R-:W-:Y:S05]  /*5fb0*/  BSYNC B1 ;  /* 0x0000000000017941 */ /* 0x000fea0003800000 */
.L_x_208:
        /* <DEDUP_REMOVED lines=10> */
.L_x_211:
[----:B------:R-:W-:Y:S05]  /*6060*/  BSYNC B1 ;  /* 0x0000000000017941 */ /* 0x000fea0003800000 */
.L_x_210:
        /* <DEDUP_REMOVED lines=10> */
.L_x_213:
[----:B------:R-:W-:Y:S05]  /*6110*/  BSYNC B1 ;  /* 0x0000000000017941 */ /* 0x000fea0003800000 */
.L_x_212:
        /* <DEDUP_REMOVED lines=9> */
.L_x_215:
[----:B------:R-:W-:Y:S05]  /*61b0*/  BSYNC B1 ;  /* 0x0000000000017941 */ /* 0x000fea0003800000 */
.L_x_214:
        /* <DEDUP_REMOVED lines=9> */
.L_x_217:
[----:B------:R-:W-:Y:S05]  /*6250*/  BSYNC B1 ;  /* 0x0000000000017941 */ /* 0x000fea0003800000 */
.L_x_216:
        /* <DEDUP_REMOVED lines=10> */
.L_x_219:
[----:B------:R-:W-:Y:S05]  /*6300*/  BSYNC B1 ;  /* 0x0000000000017941 */ /* 0x000fea0003800000 */
.L_x_218:
        /* <DEDUP_REMOVED lines=10> */
.L_x_221:
[----:B------:R-:W-:Y:S05]  /*63b0*/  BSYNC B1 ;  /* 0x0000000000017941 */ /* 0x000fea0003800000 */
.L_x_220:
        /* <DEDUP_REMOVED lines=9> */
.L_x_223:
[----:B------:R-:W-:Y:S05]  /*6450*/  BSYNC B1 ;  /* 0x0000000000017941 */ /* 0x000fea0003800000 */
.L_x_222:
        /* <DEDUP_REMOVED lines=9> */
.L_x_225:
[----:B------:R-:W-:Y:S05]  /*64f0*/  BSYNC B1 ;  /* 0x0000000000017941 */ /* 0x000fea0003800000 */
.L_x_224:
        /* <DEDUP_REMOVED lines=10> */
.L_x_227:
[----:B------:R-:W-:Y:S05]  /*65a0*/  BSYNC B1 ;  /* 0x0000000000017941 */ /* 0x000fea0003800000 */
.L_x_226:
        /* <DEDUP_REMOVED lines=10> */
.L_x_229:
[----:B------:R-:W-:Y:S05]  /*6650*/  BSYNC B1 ;  /* 0x0000000000017941 */ /* 0x000fea0003800000 */
.L_x_228:
        /* <DEDUP_REMOVED lines=9> */
.L_x_231:
[----:B------:R-:W-:Y:S05]  /*66f0*/  BSYNC B1 ;  /* 0x0000000000017941 */ /* 0x000fea0003800000 */
.L_x_230:
        /* <DEDUP_REMOVED lines=9> */
.L_x_233:
[----:B------:R-:W-:Y:S05]  /*6790*/  BSYNC B1 ;  /* 0x0000000000017941 */ /* 0x000fea0003800000 */
.L_x_232:
        /* <DEDUP_REMOVED lines=10> */
.L_x_235:
[----:B------:R-:W-:Y:S05]  /*6840*/  BSYNC B1 ;  /* 0x0000000000017941 */ /* 0x000fea0003800000 */
.L_x_234:
        /* <DEDUP_REMOVED lines=10> */
.L_x_237:
[----:B------:R-:W-:Y:S05]  /*68f0*/  BSYNC B1 ;  /* 0x0000000000017941 */ /* 0x000fea0003800000 */
.L_x_236:
        /* <DEDUP_REMOVED lines=9> */
.L_x_239:
[----:B------:R-:W-:Y:S05]  /*6990*/  BSYNC B1 ;  /* 0x0000000000017941 */ /* 0x000fea0003800000 */
.L_x_238:
        /* <DEDUP_REMOVED lines=9> */
.L_x_241:
[----:B------:R-:W-:Y:S05]  /*6a30*/  BSYNC B1 ;  /* 0x0000000000017941 */ /* 0x000fea0003800000 */
.L_x_240:
        /* <DEDUP_REMOVED lines=10> */
.L_x_243:
[----:B------:R-:W-:Y:S05]  /*6ae0*/  BSYNC B1 ;  /* 0x0000000000017941 */ /* 0x000fea0003800000 */
.L_x_242:
        /* <DEDUP_REMOVED lines=10> */
.L_x_245:
[----:B------:R-:W-:Y:S05]  /*6b90*/  BSYNC B1 ;  /* 0x0000000000017941 */ /* 0x000fea0003800000 */
.L_x_244:
        /* <DEDUP_REMOVED lines=9> */
.L_x_247:
[----:B------:R-:W-:Y:S05]  /*6c30*/  BSYNC B1 ;  /* 0x0000000000017941 */ /* 0x000fea0003800000 */
.L_x_246:
        /* <DEDUP_REMOVED lines=9> */
.L_x_249:
[----:B------:R-:W-:Y:S05]  /*6cd0*/  BSYNC B1 ;  /* 0x0000000000017941 */ /* 0x000fea0003800000 */
.L_x_248:
        /* <DEDUP_REMOVED lines=10> */
.L_x_251:
[----:B------:R-:W-:Y:S05]  /*6d80*/  BSYNC B1 ;  /* 0x0000000000017941 */ /* 0x000fea0003800000 */
.L_x_250:
        /* <DEDUP_REMOVED lines=10> */
.L_x_253:
[----:B------:R-:W-:Y:S05]  /*6e30*/  BSYNC B1 ;  /* 0x0000000000017941 */ /* 0x000fea0003800000 */
.L_x_252:
        /* <DEDUP_REMOVED lines=9> */
.L_x_255:
[----:B------:R-:W-:Y:S05]  /*6ed0*/  BSYNC B1 ;  /* 0x0000000000017941 */ /* 0x000fea0003800000 */
.L_x_254:
        /* <DEDUP_REMOVED lines=9> */
.L_x_257:
[----:B------:R-:W-:Y:S05]  /*6f70*/  BSYNC B1 ;  /* 0x0000000000017941 */ /* 0x000fea0003800000 */
.L_x_256:
        /* <DEDUP_REMOVED lines=10> */
.L_x_259:
[----:B------:R-:W-:Y:S05]  /*7020*/  BSYNC B1 ;  /* 0x0000000000017941 */ /* 0x000fea0003800000 */
.L_x_258:
        /* <DEDUP_REMOVED lines=10> */
.L_x_261:
[----:B------:R-:W-:Y:S05]  /*70d0*/  BSYNC B1 ;  /* 0x0000000000017941 */ /* 0x000fea0003800000 */
.L_x_260:
        /* <DEDUP_REMOVED lines=9> */
.L_x_263:
[----:B------:R-:W-:Y:S05]  /*7170*/  BSYNC B1 ;  /* 0x0000000000017941 */ /* 0x000fea0003800000 */
.L_x_262:
        /* <DEDUP_REMOVED lines=9> */
.L_x_265:
[----:B------:R-:W-:Y:S05]  /*7210*/  BSYNC B1 ;  /* 0x0000000000017941 */ /* 0x000fea0003800000 */
.L_x_264:
        /* <DEDUP_REMOVED lines=10> */
.L_x_267:
[----:B------:R-:W-:Y:S05]  /*72c0*/  BSYNC B1 ;  /* 0x0000000000017941 */ /* 0x000fea0003800000 */
.L_x_266:
        /* <DEDUP_REMOVED lines=10> */
.L_x_269:
[----:B------:R-:W-:Y:S05]  /*7370*/  BSYNC B1 ;  /* 0x0000000000017941 */ /* 0x000fea0003800000 */
.L_x_268:
        /* <DEDUP_REMOVED lines=9> */
.L_x_271:
[----:B------:R-:W-:Y:S05]  /*7410*/  BSYNC B1 ;  /* 0x0000000000017941 */ /* 0x000fea0003800000 */
.L_x_270:
        /* <DEDUP_REMOVED lines=9> */
.L_x_273:
[----:B------:R-:W-:Y:S05]  /*74b0*/  BSYNC B1 ;  /* 0x0000000000017941 */ /* 0x000fea0003800000 */
.L_x_272:
        /* <DEDUP_REMOVED lines=10> */
.L_x_275:
[----:B------:R-:W-:Y:S05]  /*7560*/  BSYNC B1 ;  /* 0x0000000000017941 */ /* 0x000fea0003800000 */
.L_x_274:
        /* <DEDUP_REMOVED lines=10> */
.L_x_277:
[----:B------:R-:W-:Y:S05]  /*7610*/  BSYNC B1 ;  /* 0x0000000000017941 */ /* 0x000fea0003800000 */
.L_x_276:
        /* <DEDUP_REMOVED lines=9> */
.L_x_279:
[----:B------:R-:W-:Y:S05]  /*76b0*/  BSYNC B1 ;  /* 0x0000000000017941 */ /* 0x000fea0003800000 */
.L_x_278:
        /* <DEDUP_REMOVED lines=9> */
.L_x_281:
[----:B------:R-:W-:Y:S05]  /*7750*/  BSYNC B1 ;  /* 0x0000000000017941 */ /* 0x000fea0003800000 */
.L_x_280:
        /* <DEDUP_REMOVED lines=10> */
.L_x_283:
[----:B------:R-:W-:Y:S05]  /*7800*/  BSYNC B1 ;  /* 0x0000000000017941 */ /* 0x000fea0003800000 */
.L_x_282:
        /* <DEDUP_REMOVED lines=10> */
.L_x_285:
[----:B------:R-:W-:Y:S05]  /*78b0*/  BSYNC B1 ;  /* 0x0000000000017941 */ /* 0x000fea0003800000 */
.L_x_284:
        /* <DEDUP_REMOVED lines=9> */
.L_x_287:
[----:B------:R-:W-:Y:S05]  /*7950*/  BSYNC B1 ;  /* 0x0000000000017941 */ /* 0x000fea0003800000 */
.L_x_286:
[----:B-----5:R-:W-:Y:S01]  /*7960*/  LOP3.LUT R0, R19, 0xffffe000, RZ, 0xc0, !PT ;  /* 0xffffe00013007812 */ /* 0x020fe200078ec0ff */
[----:B0-----:R-:W-:Y:S01]  /*7970*/  @P1 IMAD.MOV.U32 R4, RZ, RZ, R10 ;  /* 0x000000ffff041224 */ /* 0x001fe200078e000a */
[----:B------:R-:W-:Y:S01]  /*7980*/  ISETP.GT.AND P0, PT, R3, 0x8, P0 ;  /* 0x000000080300780c */ /* 0x000fe20000704270 */
[----:B------:R-:W-:Y:S02]  /*7990*/  BSSY B1, `(.L_x_288) ;  /* 0x0000008000017945 */ /* 0x000fe40003800000 */
[----:B------:R-:W-:-:S04]  /*79a0*/  FMUL R5, R0, R155 ;  /* 0x0000009b00057220 */ /* 0x000fc80000400000 */
[----:B-1--4-:R-:W-:Y:S01]  /*79b0*/  FFMA R7, R150, R154, R5 ;  /* 0x0000009a96077223 */ /* 0x012fe20000000005 */
[----:B------:R-:W-:-:S04]  /*79c0*/  @P1 IMAD.MOV.U32 R5, RZ, RZ, R11 ;  /* 0x000000ffff051224 */ /* 0x000fc800078e000b */
[----:B------:R-:W-:-:S05]  /*79d0*/  F2FP.TF32.F32.PACK_B R7, R7 ;  /* 0x00000007ff07723e */ /* 0x000fca00024050ff */
[----:B------:R0:W-:Y:S01]  /*79e0*/  @P1 STG.E desc[UR36][R4.64+0x3e0], R7 ;  /* 0x0003e00704001986 */ /* 0x0001e2000c101924 */
[----:B------:R-:W-:Y:S05]  /*79f0*/  @!P0 BRA `(.L_x_289) ;  /* 0x0000000000048947 */ /* 0x000fea0003800000 */
[----:B------:R1:W5:Y:S02]  /*7a00*/  LDG.E.LTC128B R19, desc[UR36][R8.64+0x3e4] ;  /* 0x0003e42408137981 */ /* 0x000364000c1e1920 */
.L_x_289:
[----:B------:R-:W-:Y:S05]  /*7a10*/  BSYNC B1 ;  /* 0x0000000000017941 */ /* 0x000fea0003800000 */
.L_x_288:
[----:B------:R-:W-:Y:S05]  /*7a20*/  @!P0 BRA `(.L_x_290) ;  /* 0x0000002400488947 */ /* 0x000fea0003800000 */
[----:B-----5:R-:W-:-:S05]  /*7a30*/  LOP3.LUT R0, R19, 0xffffe000, RZ, 0xc0, !PT ;  /* 0xffffe00013007812 */ /* 0x020fca00078ec0ff */
[----:B------:R-:W-:-:S04]  /*7a40*/  FMUL R0, R0, R155 ;  /* 0x0000009b00007220 */ /* 0x000fc80000400000 */
[----:B------:R-:W-:-:S05]  /*7a50*/  FFMA R151, R151, R154, R0 ;  /* 0x0000009a97977223 */ /* 0x000fca0000000000 */
[----:B------:R-:W-:-:S05]  /*7a60*/  F2FP.TF32.F32.PACK_B R151, R151 ;  /* 0x00000097ff97723e */ /* 0x000fca00024050ff */
[----:B------:R4:W-:Y:S01]  /*7a70*/  STG.E desc[UR36][R10.64+0x3e4], R151 ;  /* 0x0003e4970a007986 */ /* 0x0009e2000c101924 */
[----:B------:R-:W-:Y:S05]  /*7a80*/  BRA `(.L_x_290) ;  /* 0x0000002400307947 */ /* 0x000fea0003800000 */
.L_x_37:
[----:B------:R-:W-:Y:S01]  /*7a90*/  ISETP.GT.AND P3, PT, R0, 0x1, PT ;  /* 0x000000010000780c */ /* 0x000fe20003f64270 */
[----:B------:R-:W-:Y:S01]  /*7aa0*/  ULDC.64 UR4, c[0x0][0x5c0] ;  /* 0x0001700000047ab9 */ /* 0x000fe20000000a00 */
[-C--:B------:R-:W-:Y:S01]  /*7ab0*/  FMUL R9, R24, R154.reuse ;  /* 0x0000009a18097220 */ /* 0x080fe20000400000 */
[C---:B------:R-:W-:Y:S01]  /*7ac0*/  LEA R4, P4, R168.reuse, UR4, 0x2 ;  /* 0x00000004a8047c11 */ /* 0x040fe2000f8810ff */
[-C--:B------:R-:W-:Y:S01]  /*7ad0*/  FMUL R25, R25, R154.reuse ;  /* 0x0000009a19197220 */ /* 0x080fe20000400000 */
[----:B------:R-:W-:Y:S01]  /*7ae0*/  ISETP.GT.AND P0, PT, R3, RZ, P3 ;  /* 0x000000ff0300720c */ /* 0x000fe20001f04270 */
[-C--:B------:R-:W-:Y:S01]  /*7af0*/  FMUL R27, R27, R154.reuse ;  /* 0x0000009a1b1b7220 */ /* 0x080fe20000400000 */
[----:B------:R-:W-:Y:S01]  /*7b00*/  LEA.HI.X R5, R168, UR5, R179, 0x2, P4 ;  /* 0x00000005a8057c11 */ /* 0x000fe2000a0f14b3 */
[-C--:B------:R-:W-:Y:S01]  /*7b10*/  FMUL R29, R29, R154.reuse ;  /* 0x0000009a1d1d7220 */ /* 0x080fe20000400000 */
[----:B------:R-:W-:Y:S01]  /*7b20*/  F2FP.TF32.F32.PACK_B R9, R9 ;  /* 0x00000009ff09723e */ /* 0x000fe200024050ff */
[-C--:B------:R-:W-:Y:S01]  /*7b30*/  FMUL R31, R31, R154.reuse ;  /* 0x0000009a1f1f7220 */ /* 0x080fe20000400000 */
[----:B------:R-:W-:Y:S01]  /*7b40*/  F2FP.TF32.F32.PACK_B R25, R25 ;  /* 0x00000019ff19723e */ /* 0x000fe200024050ff */
[----:B------:R-:W-:Y:S01]  /*7b50*/  FMUL R13, R32, R154 ;  /* 0x0000009a200d7220 */ /* 0x000fe20000400000 */
[C---:B------:R-:W-:Y:S01]  /*7b60*/  SHF.L.U64.HI R7, R10.reuse, 0x5, R11 ;  /* 0x000000050a077819 */ /* 0x040fe2000001020b */
[----:B------:R0:W-:Y:S01]  /*7b70*/  @P2 STG.E desc[UR36][R4.64], R9 ;  /* 0x0000000904002986 */ /* 0x0001e2000c101924 */
[----:B------:R-:W-:Y:S01]  /*7b80*/  LEA R6, P4, R10, R4, 0x5 ;  /* 0x000000040a067211 */ /* 0x000fe200078828ff */
[-C--:B------:R-:W-:Y:S01]  /*7b90*/  FMUL R11, R26, R154.reuse ;  /* 0x0000009a1a0b7220 */ /* 0x080fe20000400000 */
[----:B------:R-:W-:Y:S01]  /*7ba0*/  ISETP.GT.AND P1, PT, R3, 0x8, P1 ;  /* 0x000000080300780c */ /* 0x000fe20000f24270 */
[----:B------:R-:W-:Y:S01]  /*7bb0*/  @P0 STG.E desc[UR36][R4.64+0x4], R25 ;  /* 0x0000041904000986 */ /* 0x000fe2000c101924 */
[C---:B------:R-:W-:Y:S01]  /*7bc0*/  ISETP.GT.AND P2, PT, R0.reuse, 0x8, PT ;  /* 0x000000080000780c */ /* 0x040fe20003f44270 */
[----:B------:R-:W-:Y:S01]  /*7bd0*/  IMAD.X R7, R7, 0x1, R5, P4 ;  /* 0x0000000107077824 */ /* 0x000fe200020e0605 */
[----:B------:R-:W-:Y:S01]  /*7be0*/  ISETP.GT.AND P3, PT, R3, 0x8, P3 ;  /* 0x000000080300780c */ /* 0x000fe20001f64270 */
[-C--:B------:R-:W-:Y:S01]  /*7bf0*/  FMUL R33, R33, R154.reuse ;  /* 0x0000009a21217220 */ /* 0x080fe20000400000 */
[----:B------:R-:W-:Y:S01]  /*7c00*/  ISETP.GT.AND P0, PT, R0, 0x9, PT ;  /* 0x000000090000780c */ /* 0x000fe20003f04270 */
[-C--:B------:R-:W-:Y:S01]  /*7c10*/  FMUL R35, R35, R154.reuse ;  /* 0x0000009a23237220 */ /* 0x080fe20000400000 */
[C---:B------:R-:W-:Y:S01]  /*7c20*/  ISETP.GT.AND P5, PT, R3.reuse, RZ, P2 ;  /* 0x000000ff0300720c */ /* 0x040fe200017a4270 */
[-C--:B0-----:R-:W-:Y:S01]  /*7c30*/  FMUL R9, R28, R154.reuse ;  /* 0x0000009a1c097220 */ /* 0x081fe20000400000 */
[----:B------:R-:W-:Y:S01]  /*7c40*/  ISETP.GT.AND P4, PT, R3, RZ, P0 ;  /* 0x000000ff0300720c */ /* 0x000fe20000784270 */
[-C--:B------:R-:W-:Y:S01]  /*7c50*/  FMUL R37, R37, R154.reuse ;  /* 0x0000009a25257220 */ /* 0x080fe20000400000 */
[----:B------:R-:W-:Y:S01]  /*7c60*/  F2FP.TF32.F32.PACK_B R11, R11 ;  /* 0x0000000bff0b723e */ /* 0x000fe200024050ff */
[-C--:B------:R-:W-:Y:S01]  /*7c70*/  FMUL R39, R39, R154.reuse ;  /* 0x0000009a27277220 */ /* 0x080fe20000400000 */
[----:B------:R-:W-:Y:S01]  /*7c80*/  F2FP.TF32.F32.PACK_B R27, R27 ;  /* 0x0000001bff1b723e */ /* 0x000fe200024050ff */
[-C--:B------:R-:W-:Y:S01]  /*7c90*/  FMUL R41, R41, R154.reuse ;  /* 0x0000009a29297220 */ /* 0x080fe20000400000 */
[----:B------:R-:W-:Y:S01]  /*7ca0*/  F2FP.TF32.F32.PACK_B R9, R9 ;  /* 0x00000009ff09723e */ /* 0x000fe200024050ff */
[----:B------:R0:W-:Y:S01]  /*7cb0*/  @P1 STG.E desc[UR36][R6.64], R11 ;  /* 0x0000000b06001986 */ /* 0x0001e2000c101924 */
[----:B------:R-:W-:Y:S01]  /*7cc0*/  F2FP.TF32.F32.PACK_B R29, R29 ;  /* 0x0000001dff1d723e */ /* 0x000fe200024050ff */
[-C--:B------:R-:W-:Y:S01]  /*7cd0*/  FMUL R43, R43, R154.reuse ;  /* 0x0000009a2b2b7220 */ /* 0x080fe20000400000 */
[C---:B------:R-:W-:Y:S01]  /*7ce0*/  ISETP.GT.AND P1, PT, R0.reuse, 0x10, PT ;  /* 0x000000100000780c */ /* 0x040fe20003f24270 */
[----:B------:R-:W-:Y:S01]  /*7cf0*/  @P3 STG.E desc[UR36][R6.64+0x4], R27 ;  /* 0x0000041b06003986 */ /* 0x000fe2000c101924 */
[----:B------:R-:W-:Y:S01]  /*7d00*/  ISETP.GT.AND P3, PT, R0, 0x11, PT ;  /* 0x000000110000780c */ /* 0x000fe20003f64270 */
[-C--:B------:R-:W-:Y:S01]  /*7d10*/  FMUL R45, R45, R154.reuse ;  /* 0x0000009a2d2d7220 */ /* 0x080fe20000400000 */
[C---:B------:R-:W-:Y:S01]  /*7d20*/  ISETP.GT.AND P2, PT, R3.reuse, 0x8, P2 ;  /* 0x000000080300780c */ /* 0x040fe20001744270 */
[----:B------:R1:W-:Y:S01]  /*7d30*/  @P5 STG.E desc[UR36][R4.64+0x20], R9 ;  /* 0x0000200904005986 */ /* 0x0003e2000c101924 */
[----:B------:R-:W-:Y:S01]  /*7d40*/  ISETP.GT.AND P0, PT, R3, 0x8, P0 ;  /* 0x000000080300780c */ /* 0x000fe20000704270 */
[-C--:B------:R-:W-:Y:S01]  /*7d50*/  FMUL R47, R47, R154.reuse ;  /* 0x0000009a2f2f7220 */ /* 0x080fe20000400000 */
[C---:B------:R-:W-:Y:S01]  /*7d60*/  ISETP.GT.AND P5, PT, R3.reuse, RZ, P1 ;  /* 0x000000ff0300720c */ /* 0x040fe20000fa4270 */
[----:B------:R-:W-:Y:S01]  /*7d70*/  @P4 STG.E desc[UR36][R4.64+0x24], R29 ;  /* 0x0000241d04004986 */ /* 0x000fe2000c101924 */
        /* <DEDUP_REMOVED lines=8> */
[-C--:B-1----:R-:W-:Y:S01]  /*7e00*/  FMUL R9, R34, R154.reuse ;  /* 0x0000009a22097220 */ /* 0x082fe20000400000 */
[----:B------:R-:W-:Y:S01]  /*7e10*/  F2FP.TF32.F32.PACK_B R33, R33 ;  /* 0x00000021ff21723e */ /* 0x000fe200024050ff */
[----:B------:R0:W-:Y:S01]  /*7e20*/  @P2 STG.E desc[UR36][R6.64+0x20], R11 ;  /* 0x0000200b06002986 */ /* 0x0001e2000c101924 */
[----:B------:R-:W-:Y:S01]  /*7e30*/  ISETP.GT.AND P1, PT, R3, 0x8, P1 ;  /* 0x000000080300780c */ /* 0x000fe20000f24270 */
[-C--:B------:R-:W-:Y:S01]  /*7e40*/  FMUL R55, R55, R154.reuse ;  /* 0x0000009a37377220 */ /* 0x080fe20000400000 */
[C---:B------:R-:W-:Y:S01]  /*7e50*/  ISETP.GT.AND P2, PT, R0.reuse, 0x19, PT ;  /* 0x000000190000780c */ /* 0x040fe20003f44270 */
[----:B------:R-:W-:Y:S01]  /*7e60*/  @P0 STG.E desc[UR36][R6.64+0x24], R31 ;  /* 0x0000241f06000986 */ /* 0x000fe2000c101924 */
[----:B------:R-:W-:Y:S01]  /*7e70*/  ISETP.GT.AND P0, PT, R0, 0x18, PT ;  /* 0x000000180000780c */ /* 0x000fe20003f04270 */
[-C--:B------:R-:W-:Y:S01]  /*7e80*/  FMUL R57, R57, R154.reuse ;  /* 0x0000009a39397220 */ /* 0x080fe20000400000 */
[----:B------:R-:W-:Y:S01]  /*7e90*/  F2FP.TF32.F32.PACK_B R9, R9 ;  /* 0x00000009ff09723e */ /* 0x000fe200024050ff */
[----:B------:R1:W-:Y:S01]  /*7ea0*/  @P5 STG.E desc[UR36][R4.64+0x40], R13 ;  /* 0x0000400d04005986 */ /* 0x0003e2000c101924 */
[----:B------:R-:W-:Y:S01]  /*7eb0*/  ISETP.GT.AND P5, PT, R3, RZ, P0 ;  /* 0x000000ff0300720c */ /* 0x000fe200007a4270 */
[-C--:B------:R-:W-:Y:S01]  /*7ec0*/  FMUL R59, R59, R154.reuse ;  /* 0x0000009a3b3b7220 */ /* 0x080fe20000400000 */
[----:B------:R-:W-:Y:S01]  /*7ed0*/  F2FP.TF32.F32.PACK_B R35, R35 ;  /* 0x00000023ff23723e */ /* 0x000fe200024050ff */
[----:B------:R-:W-:Y:S01]  /*7ee0*/  @P4 STG.E desc[UR36][R4.64+0x44], R33 ;  /* 0x0000442104004986 */ /* 0x000fe2000c101924 */
[C---:B------:R-:W-:Y:S01]  /*7ef0*/  ISETP.GT.AND P4, PT, R3.reuse, 0x8, P3 ;  /* 0x000000080300780c */ /* 0x040fe20001f84270 */
[-C--:B0-----:R-:W-:Y:S01]  /*7f00*/  FMUL R11, R36, R154.reuse ;  /* 0x0000009a240b7220 */ /* 0x081fe20000400000 */
[----:B------:R-:W-:Y:S01]  /*7f10*/  ISETP.GT.AND P3, PT, R3, RZ, P2 ;  /* 0x000000ff0300720c */ /* 0x000fe20001764270 */
[----:B------:R0:W-:Y:S01]  /*7f20*/  @P1 STG.E desc[UR36][R6.64+0x40], R9 ;  /* 0x0000400906001986 */ /* 0x0001e2000c101924 */
[----:B------:R-:W-:Y:S01]  /*7f30*/  F2FP.TF32.F32.PACK_B R37, R37 ;  /* 0x00000025ff25723e */ /* 0x000fe200024050ff */
[-C--:B------:R-:W-:Y:S01]  /*7f40*/  FMUL R61, R61, R154.reuse ;  /* 0x0000009a3d3d7220 */ /* 0x080fe20000400000 */
[----:B------:R-:W-:Y:S01]  /*7f50*/  F2FP.TF32.F32.PACK_B R11, R11 ;  /* 0x0000000bff0b723e */ /* 0x000fe200024050ff */
[-C--:B-1----:R-:W-:Y:S01]  /*7f60*/  FMUL R13, R40, R154.reuse ;  /* 0x0000009a280d7220 */ /* 0x082fe20000400000 */
[----:B------:R-:W-:Y:S01]  /*7f70*/  ISETP.GT.AND P1, PT, R0, 0x20, PT ;  /* 0x000000200000780c */ /* 0x000fe20003f24270 */
[-C--:B------:R-:W-:Y:S01]  /*7f80*/  FMUL R63, R63, R154.reuse ;  /* 0x0000009a3f3f7220 */ /* 0x080fe20000400000 */
[----:B------:R-:W-:Y:S01]  /*7f90*/  ISETP.GT.AND P0, PT, R3, 0x8, P0 ;  /* 0x000000080300780c */ /* 0x000fe20000704270 */
[-C--:B------:R-:W-:Y:S01]  /*7fa0*/  FMUL R65, R65, R154.reuse ;  /* 0x0000009a41417220 */ /* 0x080fe20000400000 */
[----:B------:R-:W-:Y:S01]  /*7fb0*/  F2FP.TF32.F32.PACK_B R39, R39 ;  /* 0x00000027ff27723e */ /* 0x000fe200024050ff */
[----:B------:R-:W-:Y:S01]  /*7fc0*/  @P4 STG.E desc[UR36][R6.64+0x44], R35 ;  /* 0x0000442306004986 */ /* 0x000fe2000c101924 */
[C---:B------:R-:W-:Y:S01]  /*7fd0*/  ISETP.GT.AND P4, PT, R3.reuse, 0x8, P2 ;  /* 0x000000080300780c */ /* 0x040fe20001784270 */
[-C--:B0-----:R-:W-:Y:S01]  /*7fe0*/  FMUL R9, R38, R154.reuse ;  /* 0x0000009a26097220 */ /* 0x081fe20000400000 */
[C---:B------:R-:W-:Y:S01]  /*7ff0*/  ISETP.GT.AND P2, PT, R0.reuse, 0x21, PT ;  /* 0x000000210000780c */ /* 0x040fe20003f44270 */
[----:B------:R0:W-:Y:S01]  /*8000*/  @P5 STG.E desc[UR36][R4.64+0x60], R11 ;  /* 0x0000600b04005986 */ /* 0x0001e2000c101924 */
[----:B------:R-:W-:Y:S01]  /*8010*/  ISETP.GT.AND P5, PT, R3, RZ, P1 ;  /* 0x000000ff0300720c */ /* 0x000fe20000fa4270 */
[-C--:B------:R-:W-:Y:S01]  /*8020*/  FMUL R67, R67, R154.reuse ;  /* 0x0000009a43437220 */ /* 0x080fe20000400000 */
[----:B------:R-:W-:Y:S01]  /*8030*/  F2FP.TF32.F32.PACK_B R9, R9 ;  /* 0x00000009ff09723e */ /* 0x000fe200024050ff */
[----:B------:R-:W-:Y:S01]  /*8040*/  @P3 STG.E desc[UR36][R4.64+0x64], R37 ;  /* 0x0000642504003986 */ /* 0x000fe2000c101924 */
[----:B------:R-:W-:Y:S01]  /*8050*/  ISETP.GT.AND P3, PT, R3, RZ, P2 ;  /* 0x000000ff0300720c */ /* 0x000fe20001764270 */
[-C--:B------:R-:W-:Y:S01]  /*8060*/  FMUL R69, R69, R154.reuse ;  /* 0x0000009a45457220 */ /* 0x080fe20000400000 */
[----:B------:R-:W-:Y:S01]  /*8070*/  F2FP.TF32.F32.PACK_B R13, R13 ;  /* 0x0000000dff0d723e */ /* 0x000fe200024050ff */
[----:B------:R1:W-:Y:S01]  /*8080*/  @P0 STG.E desc[UR36][R6.64+0x60], R9 ;  /* 0x0000600906000986 */ /* 0x0003e2000c101924 */
[----:B------:R-:W-:Y:S01]  /*8090*/  F2FP.TF32.F32.PACK_B R41, R41 ;  /* 0x00000029ff29723e */ /* 0x000fe200024050ff */
[-C--:B------:R-:W-:Y:S01]  /*80a0*/  FMUL R71, R71, R154.reuse ;  /* 0x0000009a47477220 */ /* 0x080fe20000400000 */
[----:B------:R-:W-:Y:S01]  /*80b0*/  ISETP.GT.AND P0, PT, R0, 0x28, PT ;  /* 0x000000280000780c */ /* 0x000fe20003f04270 */
[----:B------:R-:W-:Y:S01]  /*80c0*/  @P4 STG.E desc[UR36][R6.64+0x64], R39 ;  /* 0x0000642706004986 */ /* 0x000fe2000c101924 */
[C---:B------:R-:W-:Y:S01]  /*80d0*/  ISETP.GT.AND P1, PT, R3.reuse, 0x8, P1 ;  /* 0x000000080300780c */ /* 0x040fe20000f24270 */
[-C--:B0-----:R-:W-:Y:S01]  /*80e0*/  FMUL R11, R44, R154.reuse ;  /* 0x0000009a2c0b7220 */ /* 0x081fe20000400000 */
[----:B------:R-:W-:Y:S01]  /*80f0*/  ISETP.GT.AND P4, PT, R3, 0x8, P2 ;  /* 0x000000080300780c */ /* 0x000fe20001784270 */
[----:B------:R0:W-:Y:S01]  /*8100*/  @P5 STG.E desc[UR36][R4.64+0x80], R13 ;  /* 0x0000800d04005986 */ /* 0x0001e2000c101924 */
[----:B------:R-:W-:Y:S01]  /*8110*/  ISETP.GT.AND P2, PT, R0, 0x29, PT ;  /* 0x000000290000780c */ /* 0x000fe20003f44270 */
[-C--:B------:R-:W-:Y:S01]  /*8120*/  FMUL R73, R73, R154.reuse ;  /* 0x0000009a49497220 */ /* 0x080fe20000400000 */
[C---:B------:R-:W-:Y:S01]  /*8130*/  ISETP.GT.AND P5, PT, R3.reuse, RZ, P0 ;  /* 0x000000ff0300720c */ /* 0x040fe200007a4270 */
[-C--:B-1----:R-:W-:Y:S01]  /*8140*/  FMUL R9, R42, R154.reuse ;  /* 0x0000009a2a097220 */ /* 0x082fe20000400000 */
[----:B------:R-:W-:Y:S01]  /*8150*/  @P3 STG.E desc[UR36][R4.64+0x84], R41 ;  /* 0x0000842904003986 */ /* 0x000fe2000c101924 */
[----:B------:R-:W-:Y:S01]  /*8160*/  ISETP.GT.AND P3, PT, R3, RZ, P2 ;  /* 0x000000ff0300720c */ /* 0x000fe20001764270 */
[-C--:B------:R-:W-:Y:S01]  /*8170*/  FMUL R75, R75, R154.reuse ;  /* 0x0000009a4b4b7220 */ /* 0x080fe20000400000 */
[----:B------:R-:W-:Y:S01]  /*8180*/  F2FP.TF32.F32.PACK_B R43, R43 ;  /* 0x0000002bff2b723e */ /* 0x000fe200024050ff */
[-C--:B------:R-:W-:Y:S01]  /*8190*/  FMUL R77, R77, R154.reuse ;  /* 0x0000009a4d4d7220 */ /* 0x080fe20000400000 */
[----:B------:R-:W-:Y:S01]  /*81a0*/  F2FP.TF32.F32.PACK_B R9, R9 ;  /* 0x00000009ff09723e */ /* 0x000fe200024050ff */
[-C--:B------:R-:W-:Y:S01]  /*81b0*/  FMUL R79, R79, R154.reuse ;  /* 0x0000009a4f4f7220 */ /* 0x080fe20000400000 */
[----:B------:R-:W-:Y:S01]  /*81c0*/  F2FP.TF32.F32.PACK_B R11, R11 ;  /* 0x0000000bff0b723e */ /* 0x000fe200024050ff */
[-C--:B0-----:R-:W-:Y:S01]  /*81d0*/  FMUL R13, R48, R154.reuse ;  /* 0x0000009a300d7220 */ /* 0x081fe20000400000 */
[----:B------:R-:W-:Y:S01]  /*81e0*/  F2FP.TF32.F32.PACK_B R45, R45 ;  /* 0x0000002dff2d723e */ /* 0x000fe200024050ff */
[----:B------:R0:W-:Y:S01]  /*81f0*/  @P1 STG.E desc[UR36][R6.64+0x80], R9 ;  /* 0x0000800906001986 */ /* 0x0001e2000c101924 */
[C---:B------:R-:W-:Y:S01]  /*8200*/  ISETP.GT.AND P1, PT, R0.reuse, 0x30, PT ;  /* 0x000000300000780c */ /* 0x040fe20003f24270 */
[-C--:B------:R-:W-:Y:S01]  /*8210*/  FMUL R81, R81, R154.reuse ;  /* 0x0000009a51517220 */ /* 0x080fe20000400000 */
[C---:B------:R-:W-:Y:S01]  /*8220*/  ISETP.GT.AND P0, PT, R3.reuse, 0x8, P0 ;  /* 0x000000080300780c */ /* 0x040fe20000704270 */
[----:B------:R-:W-:Y:S01]  /*8230*/  @P4 STG.E desc[UR36][R6.64+0x84], R43 ;  /* 0x0000842b06004986 */ /* 0x000fe2000c101924 */
[----:B------:R-:W-:Y:S01]  /*8240*/  ISETP.GT.AND P4, PT, R3, 0x8, P2 ;  /* 0x000000080300780c */ /* 0x000fe20001784270 */
[-C--:B------:R-:W-:Y:S01]  /*8250*/  FMUL R83, R83, R154.reuse ;  /* 0x0000009a53537220 */ /* 0x080fe20000400000 */
[----:B------:R-:W-:Y:S01]  /*8260*/  ISETP.GT.AND P2, PT, R0, 0x31, PT ;  /* 0x000000310000780c */ /* 0x000fe20003f44270 */
[----:B------:R1:W-:Y:S01]  /*8270*/  @P5 STG.E desc[UR36][R4.64+0xa0], R11 ;  /* 0x0000a00b04005986 */ /* 0x0003e2000c101924 */
[----:B------:R-:W-:Y:S01]  /*8280*/  ISETP.GT.AND P5, PT, R3, RZ, P1 ;  /* 0x000000ff0300720c */ /* 0x000fe20000fa4270 */
[-C--:B------:R-:W-:Y:S01]  /*8290*/  FMUL R85, R85, R154.reuse ;  /* 0x0000009a55557220 */ /* 0x080fe20000400000 */
[----:B------:R-:W-:Y:S01]  /*82a0*/  F2FP.TF32.F32.PACK_B R47, R47 ;  /* 0x0000002fff2f723e */ /* 0x000fe200024050ff */
[-C--:B0-----:R-:W-:Y:S01]  /*82b0*/  FMUL R9, R46, R154.reuse ;  /* 0x0000009a2e097220 */ /* 0x081fe20000400000 */
        /* <DEDUP_REMOVED lines=9> */
[----:B------:R-:W-:Y:S01]  /*8350*/  ISETP.GT.AND P1, PT, R3, 0x8, P1 ;  /* 0x000000080300780c */ /* 0x000fe20000f24270 */
[----:B------:R0:W-:Y:S01]  /*8360*/  @P0 STG.E desc[UR36][R6.64+0xa0], R9 ;  /* 0x0000a00906000986 */ /* 0x0001e2000c101924 */
[C---:B------:R-:W-:Y:S01]  /*8370*/  ISETP.GT.AND P0, PT, R0.reuse, 0x38, PT ;  /* 0x000000380000780c */ /* 0x040fe20003f04270 */
[-C--:B------:R-:W-:Y:S01]  /*8380*/  FMUL R93, R93, R154.reuse ;  /* 0x0000009a5d5d7220 */ /* 0x080fe20000400000 */
[----:B------:R-:W-:Y:S01]  /*8390*/  F2FP.TF32.F32.PACK_B R51, R51 ;  /* 0x00000033ff33723e */ /* 0x000fe200024050ff */
        /* <DEDUP_REMOVED lines=16> */
[----:B------:R-:W-:Y:S01]  /*84a0*/  ISETP.GT.AND P0, PT, R3, 0x8, P0 ;  /* 0x000000080300780c */ /* 0x000fe20000704270 */
[-C--:B-1----:R-:W-:Y:S01]  /*84b0*/  FMUL R13, R56, R154.reuse ;  /* 0x0000009a380d7220 */ /* 0x082fe20000400000 */
[----:B------:R-:W-:Y:S01]  /*84c0*/  F2FP.TF32.F32.PACK_B R55, R55 ;  /* 0x00000037ff37723e */ /* 0x000fe200024050ff */
        /* <DEDUP_REMOVED lines=16> */
[----:B------:R-:W-:Y:S01]  /*85d0*/  ISETP.GT.AND P1, PT, R3, 0x8, P1 ;  /* 0x000000080300780c */ /* 0x000fe20000f24270 */
[-C--:B------:R-:W-:Y:S01]  /*85e0*/  FMUL R113, R113, R154.reuse ;  /* 0x0000009a71717220 */ /* 0x080fe20000400000 */
[----:B------:R-:W-:Y:S01]  /*85f0*/  F2FP.TF32.F32.PACK_B R9, R9 ;  /* 0x00000009ff09723e */ /* 0x000fe200024050ff */
[-C--:B------:R-:W-:Y:S01]  /*8600*/  FMUL R115, R115, R154.reuse ;  /* 0x0000009a73737220 */ /* 0x080fe20000400000 */
[-C--:B-1----:R-:W-:Y:S01]  /*8610*/  FMUL R11, R60, R154.reuse ;  /* 0x0000009a3c0b7220 */ /* 0x082fe20000400000 */
[----:B------:R-:W-:Y:S01]  /*8620*/  F2FP.TF32.F32.PACK_B R59, R59 ;  /* 0x0000003bff3b723e */ /* 0x000fe200024050ff */
[-C--:B------:R-:W-:Y:S01]  /*8630*/  FMUL R117, R117, R154.reuse ;  /* 0x0000009a75757220 */ /* 0x080fe20000400000 */
        /* <DEDUP_REMOVED lines=47> */
[----:B------:R-:W-:Y:S01]  /*8930*/  ISETP.GT.AND P0, PT, R0, 0x58, PT ;  /* 0x000000580000780c */ /* 0x000fe20003f04270 */
[-C--:B------:R-:W-:Y:S01]  /*8940*/  FMUL R147, R147, R154.reuse ;  /* 0x0000009a93937220 */ /* 0x080fe20000400000 */
[----:B------:R-:W-:Y:S01]  /*8950*/  F2FP.TF32.F32.PACK_B R11, R11 ;  /* 0x0000000bff0b723e */ /* 0x000fe200024050ff */
[----:B------:R-:W-:Y:S01]  /*8960*/  @P4 STG.E desc[UR36][R6.64+0x124], R63 ;  /* 0x0001243f06004986 */ /* 0x000fe2000c101924 */
[C---:B------:R-:W-:Y:S01]  /*8970*/  ISETP.GT.AND P4, PT, R3.reuse, 0x8, P2 ;  /* 0x000000080300780c */ /* 0x040fe20001784270 */
        /* <DEDUP_REMOVED lines=9> */
[----:B------:R-:W-:Y:S01]  /*8a10*/  FMUL R151, R151, R154 ;  /* 0x0000009a97977220 */ /* 0x000fe20000400000 */
[----:B------:R-:W-:-:S02]  /*8a20*/  ISETP.GT.AND P0, PT, R3, 0x8, P0 ;  /* 0x000000080300780c */ /* 0x000fc40000704270 */
[----:B------:R-:W-:Y:S01]  /*8a30*/  F2FP.TF32.F32.PACK_B R9, R9 ;  /* 0x00000009ff09723e */ /* 0x000fe200024050ff */
[----:B-1----:R-:W-:Y:S01]  /*8a40*/  FMUL R13, R72, R154 ;  /* 0x0000009a480d7220 */ /* 0x002fe20000400000 */
[----:B------:R-:W-:-:S03]  /*8a50*/  F2FP.TF32.F32.PACK_B R71, R71 ;  /* 0x00000047ff47723e */ /* 0x000fc600024050ff */
[----:B------:R0:W-:Y:S01]  /*8a60*/  @P1 STG.E desc[UR36][R6.64+0x140], R9 ;  /* 0x0001400906001986 */ /* 0x0001e2000c101924 */
[C---:B------:R-:W-:Y:S02]  /*8a70*/  ISETP.GT.AND P1, PT, R0.reuse, 0x60, PT ;  /* 0x000000600000780c */ /* 0x040fe40003f24270 */
[----:B------:R-:W-:Y:S01]  /*8a80*/  F2FP.TF32.F32.PACK_B R13, R13 ;  /* 0x0000000dff0d723e */ /* 0x000fe200024050ff */
[----:B------:R-:W-:Y:S01]  /*8a90*/  @P4 STG.E desc[UR36][R6.64+0x144], R67 ;  /* 0x0001444306004986 */ /* 0x000fe2000c101924 */
[C---:B------:R-:W-:Y:S02]  /*8aa0*/  ISETP.GT.AND P4, PT, R3.reuse, 0x8, P2 ;  /* 0x000000080300780c */ /* 0x040fe40001784270 */
[----:B------:R-:W-:Y:S01]  /*8ab0*/  ISETP.GT.AND P2, PT, R0, 0x61, PT ;  /* 0x000000610000780c */ /* 0x000fe20003f44270 */
[----:B------:R1:W-:Y:S01]  /*8ac0*/  @P5 STG.E desc[UR36][R4.64+0x160], R11 ;  /* 0x0001600b04005986 */ /* 0x0003e2000c101924 */
[C---:B------:R-:W-:Y:S02]  /*8ad0*/  ISETP.GT.AND P5, PT, R3.reuse, RZ, P1 ;  /* 0x000000ff0300720c */ /* 0x040fe40000fa4270 */
[----:B------:R-:W-:Y:S01]  /*8ae0*/  F2FP.TF32.F32.PACK_B R73, R73 ;  /* 0x00000049ff49723e */ /* 0x000fe200024050ff */
[----:B0-----:R-:W-:Y:S01]  /*8af0*/  FMUL R9, R70, R154 ;  /* 0x0000009a46097220 */ /* 0x001fe20000400000 */
[----:B------:R-:W-:Y:S01]  /*8b00*/  @P3 STG.E desc[UR36][R4.64+0x164], R69 ;  /* 0x0001644504003986 */ /* 0x000fe2000c101924 */
[----:B------:R-:W-:-:S02]  /*8b10*/  ISETP.GT.AND P3, PT, R3, RZ, P2 ;  /* 0x000000ff0300720c */ /* 0x000fc40001764270 */
[----:B------:R-:W-:Y:S02]  /*8b20*/  ISETP.GT.AND P1, PT, R3, 0x8, P1 ;  /* 0x000000080300780c */ /* 0x000fe40000f24270 */
        /* <DEDUP_REMOVED lines=252> */
[----:B------:R-:W-:Y:S01]  /*9af0*/  @P3 STG.E desc[UR36][R4.64+0x364], R133 ;  /* 0x0003648504003986 */ /* 0x000fe2000c101924 */
[----:B0-----:R-:W-:Y:S01]  /*9b00*/  FMUL R9, R134, R154 ;  /* 0x0000009a86097220 */ /* 0x001fe20000400000 */
[----:B------:R-:W-:-:S02]  /*9b10*/  ISETP.GT.AND P3, PT, R3, RZ, P2 ;  /* 0x000000ff0300720c */ /* 0x000fc40001764270 */
[----:B------:R-:W-:Y:S02]  /*9b20*/  ISETP.GT.AND P1, PT, R3, 0x8, P1 ;  /* 0x000000080300780c */ /* 0x000fe40000f24270 */
[----:B------:R-:W-:Y:S01]  /*9b30*/  F2FP.TF32.F32.PACK_B R9, R9 ;  /* 0x00000009ff09723e */ /* 0x000fe200024050ff */
[----:B-1----:R-:W-:Y:S01]  /*9b40*/  FMUL R11, R140, R154 ;  /* 0x0000009a8c0b7220 */ /* 0x002fe20000400000 */
[----:B------:R-:W-:-:S03]  /*9b50*/  F2FP.TF32.F32.PACK_B R139, R139 ;  /* 0x0000008bff8b723e */ /* 0x000fc600024050ff */
[----:B------:R0:W-:Y:S01]  /*9b60*/  @P0 STG.E desc[UR36][R6.64+0x360], R9 ;  /* 0x0003600906000986 */ /* 0x0001e2000c101924 */
[----:B------:R-:W-:Y:S02]  /*9b70*/  F2FP.TF32.F32.PACK_B R141, R141 ;  /* 0x0000008dff8d723e */ /* 0x000fe400024050ff */
[----:B------:R-:W-:Y:S01]  /*9b80*/  F2FP.TF32.F32.PACK_B R11, R11 ;  /* 0x0000000bff0b723e */ /* 0x000fe200024050ff */
[----:B------:R-:W-:Y:S01]  /*9b90*/  @P4 STG.E desc[UR36][R6.64+0x364], R135 ;  /* 0x0003648706004986 */ /* 0x000fe2000c101924 */
[C---:B------:R-:W-:Y:S02]  /*9ba0*/  ISETP.GT.AND P4, PT, R0.reuse, 0xe8, PT ;  /* 0x000000e80000780c */ /* 0x040fe40003f84270 */
[----:B------:R-:W-:Y:S01]  /*9bb0*/  F2FP.TF32.F32.PACK_B R143, R143 ;  /* 0x0000008fff8f723e */ /* 0x000fe200024050ff */
[----:B------:R1:W-:Y:S01]  /*9bc0*/  @P5 STG.E desc[UR36][R4.64+0x380], R13 ;  /* 0x0003800d04005986 */ /* 0x0003e2000c101924 */
[----:B------:R-:W-:Y:S02]  /*9bd0*/  ISETP.GT.AND P5, PT, R0, 0xe9, PT ;  /* 0x000000e90000780c */ /* 0x000fe40003fa4270 */
[----:B------:R-:W-:Y:S01]  /*9be0*/  F2FP.TF32.F32.PACK_B R145, R145 ;  /* 0x00000091ff91723e */ /* 0x000fe200024050ff */
[----:B------:R-:W-:Y:S01]  /*9bf0*/  @P3 STG.E desc[UR36][R4.64+0x384], R137 ;  /* 0x0003848904003986 */ /* 0x000fe2000c101924 */
[C---:B------:R-:W-:Y:S01]  /*9c00*/  ISETP.GT.AND P3, PT, R3.reuse, 0x8, P2 ;  /* 0x000000080300780c */ /* 0x040fe20001764270 */
[----:B0-----:R-:W-:Y:S01]  /*9c10*/  FMUL R9, R138, R154 ;  /* 0x0000009a8a097220 */ /* 0x001fe20000400000 */
[----:B------:R-:W-:-:S02]  /*9c20*/  ISETP.GT.AND P2, PT, R3, RZ, P4 ;  /* 0x000000ff0300720c */ /* 0x000fc40002744270 */
[C---:B------:R-:W-:Y:S02]  /*9c30*/  ISETP.GT.AND P0, PT, R3.reuse, RZ, P5 ;  /* 0x000000ff0300720c */ /* 0x040fe40002f04270 */
[C---:B------:R-:W-:Y:S01]  /*9c40*/  ISETP.GT.AND P4, PT, R3.reuse, 0x8, P4 ;  /* 0x000000080300780c */ /* 0x040fe20002784270 */
[----:B-1----:R-:W-:Y:S01]  /*9c50*/  FMUL R13, R142, R154 ;  /* 0x0000009a8e0d7220 */ /* 0x002fe20000400000 */
[----:B------:R-:W-:Y:S02]  /*9c60*/  ISETP.GT.AND P5, PT, R3, 0x8, P5 ;  /* 0x000000080300780c */ /* 0x000fe40002fa4270 */
[----:B------:R-:W-:Y:S02]  /*9c70*/  F2FP.TF32.F32.PACK_B R9, R9 ;  /* 0x00000009ff09723e */ /* 0x000fe400024050ff */
[----:B------:R-:W-:Y:S02]  /*9c80*/  F2FP.TF32.F32.PACK_B R13, R13 ;  /* 0x0000000dff0d723e */ /* 0x000fe400024050ff */
[----:B------:R-:W-:Y:S01]  /*9c90*/  F2FP.TF32.F32.PACK_B R147, R147 ;  /* 0x00000093ff93723e */ /* 0x000fe200024050ff */
[----:B------:R0:W-:Y:S01]  /*9ca0*/  @P1 STG.E desc[UR36][R6.64+0x380], R9 ;  /* 0x0003800906001986 */ /* 0x0001e2000c101924 */
[----:B------:R-:W-:-:S02]  /*9cb0*/  ISETP.GT.AND P1, PT, R0, 0xf8, PT ;  /* 0x000000f80000780c */ /* 0x000fc40003f24270 */
        /* <DEDUP_REMOVED lines=8> */
[----:B0-----:R-:W-:Y:S01]  /*9d40*/  FMUL R9, R144, R154 ;  /* 0x0000009a90097220 */ /* 0x001fe20000400000 */
[----:B------:R-:W-:-:S02]  /*9d50*/  ISETP.GT.AND P0, PT, R0, 0xf9, PT ;  /* 0x000000f90000780c */ /* 0x000fc40003f04270 */
[----:B------:R0:W-:Y:S01]  /*9d60*/  @P4 STG.E desc[UR36][R6.64+0x3a0], R13 ;  /* 0x0003a00d06004986 */ /* 0x0001e2000c101924 */
[C---:B------:R-:W-:Y:S02]  /*9d70*/  ISETP.GT.AND P4, PT, R3.reuse, RZ, P2 ;  /* 0x000000ff0300720c */ /* 0x040fe40001784270 */
[----:B------:R-:W-:Y:S01]  /*9d80*/  F2FP.TF32.F32.PACK_B R9, R9 ;  /* 0x00000009ff09723e */ /* 0x000fe200024050ff */
[----:B------:R-:W-:Y:S01]  /*9d90*/  @P5 STG.E desc[UR36][R6.64+0x3a4], R143 ;  /* 0x0003a48f06005986 */ /* 0x000fe2000c101924 */
[C---:B------:R-:W-:Y:S01]  /*9da0*/  ISETP.GT.AND P5, PT, R3.reuse, RZ, P3 ;  /* 0x000000ff0300720c */ /* 0x040fe20001fa4270 */
[-C--:B-1----:R-:W-:Y:S01]  /*9db0*/  FMUL R11, R146, R154.reuse ;  /* 0x0000009a920b7220 */ /* 0x082fe20000400000 */
[C---:B------:R-:W-:Y:S02]  /*9dc0*/  ISETP.GT.AND P3, PT, R3.reuse, 0x8, P3 ;  /* 0x000000080300780c */ /* 0x040fe40001f64270 */
[----:B------:R-:W-:Y:S02]  /*9dd0*/  ISETP.GT.AND P2, PT, R3, 0x8, P2 ;  /* 0x000000080300780c */ /* 0x000fe40001744270 */
[----:B------:R-:W-:Y:S01]  /*9de0*/  F2FP.TF32.F32.PACK_B R11, R11 ;  /* 0x0000000bff0b723e */ /* 0x000fe200024050ff */
[----:B0-----:R-:W-:-:S05]  /*9df0*/  FMUL R13, R150, R154 ;  /* 0x0000009a960d7220 */ /* 0x001fca0000400000 */
[----:B------:R-:W-:Y:S01]  /*9e00*/  F2FP.TF32.F32.PACK_B R13, R13 ;  /* 0x0000000dff0d723e */ /* 0x000fe200024050ff */
[----:B------:R-:W-:Y:S01]  /*9e10*/  @P5 STG.E desc[UR36][R4.64+0x3c0], R9 ;  /* 0x0003c00904005986 */ /* 0x000fe2000c101924 */
[C---:B------:R-:W-:Y:S01]  /*9e20*/  ISETP.GT.AND P5, PT, R3.reuse, RZ, P1 ;  /* 0x000000ff0300720c */ /* 0x040fe20000fa4270 */
[----:B------:R-:W-:Y:S01]  /*9e30*/  @P3 IMAD.MOV.U32 R2, RZ, RZ, R6 ;  /* 0x000000ffff023224 */ /* 0x000fe200078e0006 */
[C---:B------:R-:W-:Y:S01]  /*9e40*/  ISETP.GT.AND P1, PT, R3.reuse, 0x8, P1 ;  /* 0x000000080300780c */ /* 0x040fe20000f24270 */
[----:B------:R-:W-:Y:S01]  /*9e50*/  @P4 STG.E desc[UR36][R4.64+0x3c4], R145 ;  /* 0x0003c49104004986 */ /* 0x000fe2000c101924 */
[C---:B------:R-:W-:Y:S02]  /*9e60*/  ISETP.GT.AND P4, PT, R3.reuse, RZ, P0 ;  /* 0x000000ff0300720c */ /* 0x040fe40000784270 */
[----:B------:R-:W-:Y:S01]  /*9e70*/  ISETP.GT.AND P0, PT, R3, 0x8, P0 ;  /* 0x000000080300780c */ /* 0x000fe20000704270 */
[----:B------:R-:W-:-:S05]  /*9e80*/  @P3 IMAD.MOV.U32 R3, RZ, RZ, R7 ;  /* 0x000000ffff033224 */ /* 0x000fca00078e0007 */
[----:B------:R0:W-:Y:S02]  /*9e90*/  @P3 STG.E desc[UR36][R2.64+0x3c0], R11 ;  /* 0x0003c00b02003986 */ /* 0x0001e4000c101924 */
[----:B0-----:R-:W-:Y:S02]  /*9ea0*/  @P2 IMAD.MOV.U32 R2, RZ, RZ, R6 ;  /* 0x000000ffff022224 */ /* 0x001fe400078e0006 */
[----:B------:R-:W-:-:S05]  /*9eb0*/  @P2 IMAD.MOV.U32 R3, RZ, RZ, R7 ;  /* 0x000000ffff032224 */ /* 0x000fca00078e0007 */
[----:B------:R0:W-:Y:S02]  /*9ec0*/  @P2 STG.E desc[UR36][R2.64+0x3c4], R147 ;  /* 0x0003c49302002986 */ /* 0x0001e4000c101924 */
[----:B0-----:R-:W-:Y:S02]  /*9ed0*/  @P5 IMAD.MOV.U32 R2, RZ, RZ, R4 ;  /* 0x000000ffff025224 */ /* 0x001fe400078e0004 */
[----:B------:R-:W-:-:S05]  /*9ee0*/  @P5 IMAD.MOV.U32 R3, RZ, RZ, R5 ;  /* 0x000000ffff035224 */ /* 0x000fca00078e0005 */
[----:B------:R0:W-:Y:S04]  /*9ef0*/  @P5 STG.E desc[UR36][R2.64+0x3e0], R15 ;  /* 0x0003e00f02005986 */ /* 0x0001e8000c101924 */
[----:B------:R1:W-:Y:S01]  /*9f00*/  @P4 STG.E desc[UR36][R4.64+0x3e4], R149 ;  /* 0x0003e49504004986 */ /* 0x0003e2000c101924 */
[----:B0-----:R-:W-:Y:S02]  /*9f10*/  @P1 IMAD.MOV.U32 R2, RZ, RZ, R6 ;  /* 0x000000ffff021224 */ /* 0x001fe400078e0006 */
[----:B------:R-:W-:-:S05]  /*9f20*/  @P1 IMAD.MOV.U32 R3, RZ, RZ, R7 ;  /* 0x000000ffff031224 */ /* 0x000fca00078e0007 */
[----:B------:R1:W-:Y:S04]  /*9f30*/  @P1 STG.E desc[UR36][R2.64+0x3e0], R13 ;  /* 0x0003e00d02001986 */ /* 0x0003e8000c101924 */
[----:B------:R1:W-:Y:S02]  /*9f40*/  @P0 STG.E desc[UR36][R6.64+0x3e4], R151 ;  /* 0x0003e49706000986 */ /* 0x0003e4000c101924 */
.L_x_290:
[----:B------:R-:W-:Y:S05]  /*9f50*/  BSYNC B0 ;  /* 0x0000000000007941 */ /* 0x000fea0003800000 */
.L_x_36:
[----:B-1----:R-:W2:Y:S01]  /*9f60*/  LDL.64 R2, [R1] ;  /* 0x0000000001027983 */ /* 0x002ea20000100a00 */
[----:B------:R-:W-:Y:S01]  /*9f70*/  ULDC.64 UR4, c[0x0][0x650] ;  /* 0x0001940000047ab9 */ /* 0x000fe20000000a00 */
[----:B------:R1:W-:Y:S01]  /*9f80*/  SYNCS.ARRIVE.TRANS64.A1T0 RZ, [R162+UR45], RZ ;  /* 0x000000ffa2ff79a7 */ /* 0x0003e2000810002d */
[----:B------:R-:W-:Y:S01]  /*9f90*/  PRMT R0, RZ, 0x7610, R0 ;  /* 0x00007610ff007816 */ /* 0x000fe20000000000 */
[----:B-----5:R-:W-:Y:S02]  /*9fa0*/  IMAD.MOV.U32 R19, RZ, RZ, -0x1 ;  /* 0xffffffffff137424 */ /* 0x020fe400078e00ff */
[----:B------:R-:W-:Y:S01]  /*9fb0*/  IMAD.MOV.U32 R22, RZ, RZ, -0x1 ;  /* 0xffffffffff167424 */ /* 0x000fe200078e00ff */
[----:B--2---:R-:W-:-:S04]  /*9fc0*/  LEA R18, P0, R2, R18, 0x1 ;  /* 0x0000001202127211 */ /* 0x004fc800078008ff */
[----:B------:R-:W-:Y:S01]  /*9fd0*/  LEA.HI.X R17, R2, R17, R23, 0x1, P0 ;  /* 0x0000001102117211 */ /* 0x000fe200000f0c17 */
[----:B------:R-:W-:Y:S01]  /*9fe0*/  IMAD.MOV.U32 R2, RZ, RZ, -0x1 ;  /* 0xffffffffff027424 */ /* 0x000fe200078e00ff */
[----:B------:R-:W-:-:S04]  /*9ff0*/  ISETP.GE.U32.AND P0, PT, R18, UR4, PT ;  /* 0x0000000412007c0c */ /* 0x000fc8000bf06070 */
[----:B------:R-:W-:-:S13]  /*a000*/  ISETP.GE.U32.AND.EX P0, PT, R17, UR5, PT, P0 ;  /* 0x0000000511007c0c */ /* 0x000fda000bf06100 */
[----:B-1----:R-:W-:Y:S05]  /*a010*/  @P0 BRA `(.L_x_291) ;  /* 0x0000000400700947 */ /* 0x002fea0003800000 */
[----:B---34-:R-:W1:Y:S01]  /*a020*/  S2R R10, SR_CTAID.X ;  /* 0x00000000000a7919 */ /* 0x018e620000002500 */
[----:B------:R-:W2:Y:S01]  /*a030*/  LDC.64 R8, c[0x0][0x628] ;  /* 0x00018a00ff087b82 */ /* 0x000ea20000000a00 */
[----:B------:R-:W-:Y:S01]  /*a040*/  ULDC UR4, c[0x0][0x150] ;  /* 0x0000540000047ab9 */ /* 0x000fe20000000800 */
[----:B------:R-:W-:Y:S01]  /*a050*/  IMAD.MOV.U32 R6, RZ, RZ, R18 ;  /* 0x000000ffff067224 */ /* 0x000fe200078e0012 */
[----:B------:R-:W3:Y:S01]  /*a060*/  S2R R20, SR_CTAID.Y ;  /* 0x0000000000147919 */ /* 0x000ee20000002600 */
[----:B0-----:R-:W-:-:S04]  /*a070*/  IMAD.MOV.U32 R7, RZ, RZ, R17 ;  /* 0x000000ffff077224 */ /* 0x001fc800078e0011 */
[----:B------:R-:W0:Y:S08]  /*a080*/  LDC R15, c[0x0][0x144] ;  /* 0x00005100ff0f7b82 */ /* 0x000e300000000800 */
[----:B------:R-:W4:Y:S08]  /*a090*/  LDC R0, c[0x0][0x630] ;  /* 0x00018c00ff007b82 */ /* 0x000f300000000800 */
[----:B------:R-:W0:Y:S01]  /*a0a0*/  LDC.64 R12, c[0x0][0x620] ;  /* 0x00018800ff0c7b82 */ /* 0x000e220000000a00 */
[----:B--2---:R-:W-:-:S04]  /*a0b0*/  ISETP.NE.U32.AND P0, PT, R8, RZ, PT ;  /* 0x000000ff0800720c */ /* 0x004fc80003f05070 */
[----:B------:R-:W-:Y:S02]  /*a0c0*/  ISETP.NE.AND.EX P0, PT, R9, RZ, PT, P0 ;  /* 0x000000ff0900720c */ /* 0x000fe40003f05300 */
[----:B-1----:R-:W-:-:S05]  /*a0d0*/  I2FP.F32.U32 R2, R10 ;  /* 0x0000000a00027245 */ /* 0x002fca0000201000 */
[----:B------:R-:W-:-:S04]  /*a0e0*/  FMUL R2, R2, UR4 ;  /* 0x0000000402027c20 */ /* 0x000fc80008400000 */
[----:B------:R1:W2:Y:S02]  /*a0f0*/  F2I.U32.TRUNC.NTZ R14, R2 ;  /* 0x00000002000e7305 */ /* 0x0002a4000020f000 */
[----:B---34-:R-:W-:Y:S05]  /*a100*/  @!P0 BRA `(.L_x_292) ;  /* 0x0000000000288947 */ /* 0x018fea0003800000 */
[----:B------:R-:W3:Y:S02]  /*a110*/  LDC R3, c[0x0][0x634] ;  /* 0x00018d00ff037b82 */ /* 0x000ee40000000800 */
[----:B---3--:R-:W-:-:S05]  /*a120*/  IADD3 R7, P0, R18, R3, RZ ;  /* 0x0000000312077210 */ /* 0x008fca0007f1e0ff */
[----:B------:R-:W-:-:S04]  /*a130*/  IMAD.X R11, RZ, RZ, R17, P0 ;  /* 0x000000ffff0b7224 */ /* 0x000fc800000e0611 */
[----:B-1----:R-:W-:-:S04]  /*a140*/  IMAD.WIDE.U32 R2, R11, R8, RZ ;  /* 0x000000080b027225 */ /* 0x002fc800078e00ff */
[----:B------:R-:W-:-:S04]  /*a150*/  IMAD.WIDE.U32 R4, P0, R7, R9, R2 ;  /* 0x0000000907047225 */ /* 0x000fc80007800002 */
[----:B------:R-:W-:-:S04]  /*a160*/  IMAD.WIDE.U32 R2, R7, R8, RZ ;  /* 0x0000000807027225 */ /* 0x000fc800078e00ff */
[----:B------:R-:W-:Y:S01]  /*a170*/  IMAD.X R7, RZ, RZ, RZ, P0 ;  /* 0x000000ffff077224 */ /* 0x000fe200000e06ff */
[----:B------:R-:W-:Y:S01]  /*a180*/  IADD3 RZ, P0, R3, R4, RZ ;  /* 0x0000000403ff7210 */ /* 0x000fe20007f1e0ff */
[----:B------:R-:W-:-:S04]  /*a190*/  IMAD.MOV.U32 R6, RZ, RZ, R5 ;  /* 0x000000ffff067224 */ /* 0x000fc800078e0005 */
[----:B------:R-:W-:-:S08]  /*a1a0*/  IMAD.WIDE.U32.X R6, R11, R9, R6, P0 ;  /* 0x000000090b067225 */ /* 0x000fd000000e0406 */
.L_x_292:
[----:B------:R-:W3:Y:S01]  /*a1b0*/  LDC.64 R26, c[0x0][0x640] ;  /* 0x00019000ff1a7b82 */ /* 0x000ee20000000a00 */
[-C--:B------:R-:W-:Y:S01]  /*a1c0*/  SHF.R.U64 R11, R6, R0.reuse, R7 ;  /* 0x00000000060b7219 */ /* 0x080fe20000001207 */
[----:B------:R-:W-:Y:S01]  /*a1d0*/  IMAD.MOV.U32 R19, RZ, RZ, R17 ;  /* 0x000000ffff137224 */ /* 0x000fe200078e0011 */
[----:B------:R-:W-:Y:S01]  /*a1e0*/  SHF.R.U32.HI R0, RZ, R0, R7 ;  /* 0x00000000ff007219 */ /* 0x000fe20000011607 */
[----:B--2---:R-:W-:Y:S01]  /*a1f0*/  IMAD.MOV R14, RZ, RZ, -R14 ;  /* 0x000000ffff0e7224 */ /* 0x004fe200078e0a0e */
[----:B------:R-:W-:Y:S01]  /*a200*/  IADD3 R5, P0, RZ, -R11, RZ ;  /* 0x8000000bff057210 */ /* 0x000fe20007f1e0ff */
[----:B------:R-:W-:Y:S01]  /*a210*/  ULDC UR4, c[0x0][0x154] ;  /* 0x0000550000047ab9 */ /* 0x000fe20000000800 */
[----:B------:R-:W-:Y:S01]  /*a220*/  IMAD.MOV.U32 R7, RZ, RZ, 0x1 ;  /* 0x00000001ff077424 */ /* 0x000fe200078e00ff */
[----:B------:R-:W2:Y:S01]  /*a230*/  LDC R4, c[0x0][0x618] ;  /* 0x00018600ff047b82 */ /* 0x000ea20000000800 */
[----:B0-----:R-:W-:Y:S02]  /*a240*/  IMAD R22, R15, R14, R10 ;  /* 0x0000000e0f167224 */ /* 0x001fe400078e020a */
[----:B------:R-:W-:-:S04]  /*a250*/  IMAD.X R3, RZ, RZ, ~R0, P0 ;  /* 0x000000ffff037224 */ /* 0x000fc800000e0e00 */
[-C--:B------:R-:W-:Y:S01]  /*a260*/  IMAD R0, R3, R12.reuse, RZ ;  /* 0x0000000c03007224 */ /* 0x080fe200078e02ff */
[----:B------:R-:W0:Y:S01]  /*a270*/  LDC R6, c[0x0][0x608] ;  /* 0x00018200ff067b82 */ /* 0x000e220000000800 */
[----:B-1----:R-:W-:-:S04]  /*a280*/  IMAD.WIDE.U32 R2, R5, R12, R18 ;  /* 0x0000000c05027225 */ /* 0x002fc800078e0012 */
[----:B------:R-:W-:Y:S01]  /*a290*/  IMAD R5, R5, R13, R0 ;  /* 0x0000000d05057224 */ /* 0x000fe200078e0200 */
[----:B------:R-:W-:Y:S02]  /*a2a0*/  I2FP.F32.U32 R0, R20 ;  /* 0x0000001400007245 */ /* 0x000fe40000201000 */
[----:B------:R-:W1:Y:S01]  /*a2b0*/  LDC R24, c[0x0][0x658] ;  /* 0x00019600ff187b82 */ /* 0x000e620000000800 */
[----:B------:R-:W-:Y:S01]  /*a2c0*/  IMAD.IADD R3, R3, 0x1, R5 ;  /* 0x0000000103037824 */ /* 0x000fe200078e0205 */
[----:B---3--:R-:W-:Y:S01]  /*a2d0*/  ISETP.NE.U32.AND P0, PT, R26, RZ, PT ;  /* 0x000000ff1a00720c */ /* 0x008fe20003f05070 */
[----:B------:R-:W-:Y:S01]  /*a2e0*/  FMUL R0, R0, UR4 ;  /* 0x0000000400007c20 */ /* 0x000fe20008400000 */
[----:B------:R-:W-:Y:S02]  /*a2f0*/  IMAD.MOV.U32 R5, RZ, RZ, -0x1 ;  /* 0xffffffffff057424 */ /* 0x000fe400078e00ff */
[----:B------:R-:W-:Y:S01]  /*a300*/  ISETP.NE.AND.EX P0, PT, R27, RZ, PT, P0 ;  /* 0x000000ff1b00720c */ /* 0x000fe20003f05300 */
[----:B------:R3:W4:Y:S01]  /*a310*/  F2I.U32.TRUNC.NTZ R12, R0 ;  /* 0x00000000000c7305 */ /* 0x000722000020f000 */
[----:B------:R-:W3:Y:S01]  /*a320*/  LDC R15, c[0x0][0x148] ;  /* 0x00005200ff0f7b82 */ /* 0x000ee20000000800 */
[----:B--2---:R-:W-:-:S02]  /*a330*/  SHF.R.U64 R10, R2, R4, R3 ;  /* 0x00000004020a7219 */ /* 0x004fc40000001203 */
[----:B------:R-:W-:-:S05]  /*a340*/  SHF.R.U32.HI R3, RZ, R4, R3 ;  /* 0x00000004ff037219 */ /* 0x000fca0000011603 */
[----:B------:R-:W2:Y:S01]  /*a350*/  LDC R14, c[0x0][0x600] ;  /* 0x00018000ff0e7b82 */ /* 0x000ea20000000800 */
[-CC-:B0-----:R-:W-:Y:S02]  /*a360*/  SHF.R.U64 R8, R10, R6.reuse, R3.reuse ;  /* 0x000000060a087219 */ /* 0x181fe40000001203 */
[----:B------:R-:W-:-:S05]  /*a370*/  SHF.R.U32.HI R3, RZ, R6, R3 ;  /* 0x00000006ff037219 */ /* 0x000fca0000011603 */
[----:B------:R-:W0:Y:S01]  /*a380*/  LDC R21, c[0x0][0x648] ;  /* 0x00019200ff157b82 */ /* 0x000e220000000800 */
[-CC-:B-1----:R-:W-:Y:S02]  /*a390*/  SHF.R.U64 R13, R8, R24.reuse, R3.reuse ;  /* 0x00000018080d7219 */ /* 0x182fe40000001203 */
[-C--:B------:R-:W-:Y:S02]  /*a3a0*/  SHF.L.U32 R5, R5, R24.reuse, RZ ;  /* 0x0000001805057219 */ /* 0x080fe400000006ff */
[-C--:B------:R-:W-:Y:S01]  /*a3b0*/  SHF.R.U32.HI R3, RZ, R24.reuse, R3 ;  /* 0x00000018ff037219 */ /* 0x080fe20000011603 */
[----:B------:R-:W-:Y:S01]  /*a3c0*/  IMAD.MOV.U32 R2, RZ, RZ, R13 ;  /* 0x000000ffff027224 */ /* 0x000fe200078e000d */
[----:B------:R-:W-:Y:S01]  /*a3d0*/  SHF.L.U32 R24, R7, R24, RZ ;  /* 0x0000001807187219 */ /* 0x000fe200000006ff */
[----:B------:R-:W1:Y:S01]  /*a3e0*/  LDC R25, c[0x0][0x638] ;  /* 0x00018e00ff197b82 */ /* 0x000e620000000800 */
[----:B------:R-:W-:-:S07]  /*a3f0*/  LOP3.LUT R19, RZ, R5, RZ, 0x33, !PT ;  /* 0x00000005ff137212 */ /* 0x000fce00078e33ff */
[----:B------:R-:W0:Y:S01]  /*a400*/  LDC R28, c[0x0][0x610] ;  /* 0x00018400ff1c7b82 */ /* 0x000e220000000800 */
[----:B----4-:R-:W-:Y:S05]  /*a410*/  @!P0 BRA `(.L_x_293) ;  /* 0x0000000000288947 */ /* 0x010fea0003800000 */
[----:B---3--:R-:W3:Y:S02]  /*a420*/  LDC R0, c[0x0][0x64c] ;  /* 0x00019300ff007b82 */ /* 0x008ee40000000800 */
[----:B---3--:R-:W-:-:S05]  /*a430*/  IADD3 R7, P0, R13, R0, RZ ;  /* 0x000000000d077210 */ /* 0x008fca0007f1e0ff */
        /* <DEDUP_REMOVED lines=8> */
.L_x_293:
[----:B------:R-:W4:Y:S01]  /*a4c0*/  LDC R4, c[0x0][0x65c] ;  /* 0x00019700ff047b82 */ /* 0x000f220000000800 */
[----:B0--3--:R-:W-:Y:S01]  /*a4d0*/  SHF.R.U64 R0, R2, R21, R3 ;  /* 0x0000001502007219 */ /* 0x009fe20000001203 */
[----:B--2---:R-:W-:Y:S01]  /*a4e0*/  VIADD R3, R14, 0xffffffff ;  /* 0xffffffff0e037836 */ /* 0x004fe20000000000 */
[----:B------:R-:W-:Y:S01]  /*a4f0*/  LOP3.LUT R19, R8, R19, RZ, 0xc0, !PT ;  /* 0x0000001308137212 */ /* 0x000fe200078ec0ff */
[----:B------:R-:W-:Y:S02]  /*a500*/  IMAD.MOV R12, RZ, RZ, -R12 ;  /* 0x000000ffff0c7224 */ /* 0x000fe400078e0a0c */
[----:B------:R-:W-:Y:S01]  /*a510*/  IMAD.MOV R2, RZ, RZ, -R0 ;  /* 0x000000ffff027224 */ /* 0x000fe200078e0a00 */
[----:B------:R-:W-:Y:S01]  /*a520*/  LOP3.LUT R3, R10, R3, RZ, 0xc0, !PT ;  /* 0x000000030a037212 */ /* 0x000fe200078ec0ff */
[----:B------:R-:W-:Y:S02]  /*a530*/  IMAD R19, R24, R0, R19 ;  /* 0x0000000018137224 */ /* 0x000fe400078e0213 */
[----:B-1----:R-:W-:-:S04]  /*a540*/  IMAD R0, R2, R25, R13 ;  /* 0x0000001902007224 */ /* 0x002fc800078e020d */
[----:B------:R-:W-:Y:S01]  /*a550*/  IMAD R2, R0, R14, R3 ;  /* 0x0000000e00027224 */ /* 0x000fe200078e0203 */
[----:B----4-:R-:W-:Y:S01]  /*a560*/  ISETP.NE.AND P0, PT, R4, 0x1, PT ;  /* 0x000000010400780c */ /* 0x010fe20003f05270 */
[----:B------:R-:W-:-:S05]  /*a570*/  IMAD.MOV.U32 R4, RZ, RZ, 0x1 ;  /* 0x00000001ff047424 */ /* 0x000fca00078e00ff */
[----:B------:R-:W-:-:S07]  /*a580*/  PRMT R0, R4, 0x7610, R0 ;  /* 0x0000761004007816 */ /* 0x000fce0000000000 */
[----:B------:R-:W-:-:S04]  /*a590*/  @P0 IMAD R22, R15, R12, R20 ;  /* 0x0000000c0f160224 */ /* 0x000fc800078e0214 */
[----:B------:R-:W-:-:S05]  /*a5a0*/  IMAD R19, R19, R28, R22 ;  /* 0x0000001c13137224 */ /* 0x000fca00078e0216 */
[----:B------:R-:W-:Y:S02]  /*a5b0*/  SEL R22, R2, R19, !P0 ;  /* 0x0000001302167207 */ /* 0x000fe40004000000 */
[----:B------:R-:W-:Y:S01]  /*a5c0*/  SEL R19, R19, R2, !P0 ;  /* 0x0000000213137207 */ /* 0x000fe20004000000 */
[----:B------:R-:W-:-:S07]  /*a5d0*/  IMAD.MOV.U32 R2, RZ, RZ, R11 ;  /* 0x000000ffff027224 */ /* 0x000fce00078e000b */
.L_x_291:
[----:B------:R-:W-:Y:S02]  /*a5e0*/  LOP3.LUT P0, RZ, R0, 0xff, RZ, 0xc0, !PT ;  /* 0x000000ff00ff7812 */ /* 0x000fe4000780c0ff */
[----:B------:R-:W-:-:S11]  /*a5f0*/  LOP3.LUT R177, R177, 0x1, RZ, 0x3c, !PT ;  /* 0x00000001b1b17812 */ /* 0x000fd600078e3cff */
[----:B------:R-:W-:Y:S05]  /*a600*/  @P0 BRA `(.L_x_294) ;  /* 0xffffff7000280947 */ /* 0x000fea000383ffff */
[----:B------:R-:W-:Y:S05]  /*a610*/  EXIT ;  /* 0x000000000000794d */ /* 0x000fea0003800000 */
.L_x_17:
[----:B------:R-:W-:-:S08]  /*a620*/  ISETP.NE.AND P0, PT, R5, RZ, PT ;  /* 0x000000ff0500720c */ /* 0x000fd00003f05270 */
[----:B0-----:R-:W0:-:S00]  /*a630*/  USETMAXREG.DEALLOC.CTAPOOL 0x28 ;  /* 0x00000028000079c8 */ /* 0x001e0000080e0500 */
[----:B------:R-:W-:Y:S05]  /*a640*/  @P0 EXIT ;  /* 0x000000000000094d */ /* 0x000fea0003800000 */
[----:B0-----:R-:W-:Y:S01]  /*a650*/  LOP3.LUT P0, RZ, R8, 0xff, RZ, 0xc0, !PT ;  /* 0x000000ff08ff7812 */ /* 0x001fe2000780c0ff */
[----:B------:R-:W-:Y:S02]  /*a660*/  IMAD.MOV.U32 R0, RZ, RZ, 0x1 ;  /* 0x00000001ff007424 */ /* 0x000fe400078e00ff */
[----:B------:R-:W-:-:S10]  /*a670*/  IMAD.MOV.U32 R7, RZ, RZ, RZ ;  /* 0x000000ffff077224 */ /* 0x000fd400078e00ff */
[----:B------:R-:W-:Y:S05]  /*a680*/  @!P0 BRA `(.L_x_295) ;  /* 0x0000000c00788947 */ /* 0x000fea0003800000 */
[----:B------:R-:W0:Y:S01]  /*a690*/  S2UR UR9, SR_CgaCtaId ;  /* 0x00000000000979c3 */ /* 0x000e220000008800 */
[----:B------:R-:W-:Y:S01]  /*a6a0*/  ULDC UR5, c[0x0][0x658] ;  /* 0x0001960000057ab9 */ /* 0x000fe20000000800 */
[----:B------:R-:W-:Y:S01]  /*a6b0*/  UMOV UR10, 0xffffffff ;  /* 0xffffffff000a7882 */ /* 0x000fe20000000000 */
[----:B------:R-:W-:Y:S01]  /*a6c0*/  UMOV UR11, 0x1 ;  /* 0x00000001000b7882 */ /* 0x000fe20000000000 */
[----:B------:R-:W-:Y:S01]  /*a6d0*/  USHF.L.U32 UR10, UR10, UR5, URZ ;  /* 0x000000050a0a7299 */ /* 0x000fe2000800063f */
[----:B------:R-:W-:Y:S01]  /*a6e0*/  LOP3.LUT P0, RZ, R4, 0x1f, RZ, 0xc0, !PT ;  /* 0x0000001f04ff7812 */ /* 0x000fe2000780c0ff */
[----:B------:R-:W-:Y:S01]  /*a6f0*/  BSSY B0, `(.L_x_295) ;  /* 0x00000d7000007945 */ /* 0x000fe20003800000 */
[C---:B------:R-:W-:Y:S01]  /*a700*/  ISETP.NE.AND P2, PT, R3.reuse, RZ, PT ;  /* 0x000000ff0300720c */ /* 0x040fe20003f45270 */
[----:B------:R-:W-:Y:S01]  /*a710*/  ULOP3.LUT UR13, URZ, UR10, URZ, 0x33, !UPT ;  /* 0x0000000a3f0d7292 */ /* 0x000fe2000f8e333f */
[----:B------:R-:W-:Y:S01]  /*a720*/  ISETP.NE.OR P0, PT, R3, RZ, !P0 ;  /* 0x000000ff0300720c */ /* 0x000fe20004705670 */
[----:B------:R-:W-:Y:S01]  /*a730*/  IMAD.MOV.U32 R8, RZ, RZ, 0x1 ;  /* 0x00000001ff087424 */ /* 0x000fe200078e00ff */
[----:B------:R-:W-:Y:S01]  /*a740*/  LOP3.LUT R6, R16, 0x2, RZ, 0xfc, !PT ;  /* 0x0000000210067812 */ /* 0x000fe200078efcff */
[----:B------:R-:W-:Y:S01]  /*a750*/  IMAD.MOV.U32 R0, RZ, RZ, 0x1 ;  /* 0x00000001ff007424 */ /* 0x000fe200078e00ff */
[----:B------:R-:W-:Y:S01]  /*a760*/  ULDC UR4, c[0x0][0x600] ;  /* 0x0001800000047ab9 */ /* 0x000fe20000000800 */
[----:B------:R-:W-:Y:S01]  /*a770*/  IMAD.MOV.U32 R7, RZ, RZ, RZ ;  /* 0x000000ffff077224 */ /* 0x000fe200078e00ff */
[----:B------:R-:W-:Y:S01]  /*a780*/  UMOV UR18, 0x5 ;  /* 0x0000000500127882 */ /* 0x000fe20000000000 */
[----:B------:R-:W-:-:S02]  /*a790*/  UIADD3 UR26, UR40, 0x1, URZ ;  /* 0x00000001281a7890 */ /* 0x000fc4000fffe03f */
[----:B------:R-:W-:Y:S02]  /*a7a0*/  UIADD3 UR4, UR4, -0x1, URZ ;  /* 0xffffffff04047890 */ /* 0x000fe4000fffe03f */
[----:B------:R-:W-:Y:S01]  /*a7b0*/  USHF.L.U32 UR5, UR11, UR5, URZ ;  /* 0x000000050b057299 */ /* 0x000fe2000800063f */
[----:B------:R-:W-:Y:S01]  /*a7c0*/  ULDC.64 UR24, c[0x0][0x198] ;  /* 0x0000660000187ab9 */ /* 0x000fe20000000a00 */
[----:B0-----:R-:W-:Y:S02]  /*a7d0*/  ULOP3.LUT UR8, UR9, 0x1, URZ, 0xc0, !UPT ;  /* 0x0000000109087892 */ /* 0x001fe4000f8ec03f */
[----:B------:R-:W-:Y:S02]  /*a7e0*/  USHF.R.U32.HI UR27, URZ, 0x1, UR9 ;  /* 0x000000013f1b7899 */ /* 0x000fe40008011609 */
[----:B------:R-:W-:Y:S02]  /*a7f0*/  USHF.L.U32 UR6, UR9, 0x7, URZ ;  /* 0x0000000709067899 */ /* 0x000fe4000800063f */
[----:B------:R-:W-:-:S02]  /*a800*/  USHF.L.U32 UR7, UR9, 0xc, URZ ;  /* 0x0000000c09077899 */ /* 0x000fc4000800063f */
[----:B------:R-:W-:Y:S02]  /*a810*/  ULOP3.LUT UR9, UR9, 0xfffffffe, URZ, 0xc0, !UPT ;  /* 0xfffffffe09097892 */ /* 0x000fe4000f8ec03f */
[----:B------:R-:W-:Y:S02]  /*a820*/  UISETP.GT.U32.AND UP0, UPT, UR8, 0xffff, UPT ;  /* 0x0000ffff0800788c */ /* 0x000fe4000bf04070 */
[----:B------:R-:W-:Y:S02]  /*a830*/  USHF.L.U32 UR10, UR11, UR9, URZ ;  /* 0x000000090b0a7299 */ /* 0x000fe4000800063f */
[----:B------:R-:W-:Y:S02]  /*a840*/  ULOP3.LUT UR9, UR9, 0x1, URZ, 0xfc, !UPT ;  /* 0x0000000109097892 */ /* 0x000fe4000f8efc3f */
[----:B------:R-:W-:Y:S02]  /*a850*/  USEL UR8, UR8, 0xffff, !UP0 ;  /* 0x0000ffff08087887 */ /* 0x000fe4000c000000 */
[----:B------:R-:W-:-:S02]  /*a860*/  USHF.L.U32 UR9, UR11, UR9, URZ ;  /* 0x000000090b097299 */ /* 0x000fc4000800063f */
[----:B------:R-:W-:Y:S02]  /*a870*/  ULOP3.LUT UR8, UR8, 0xffff, URZ, 0xc0, !UPT ;  /* 0x0000ffff08087892 */ /* 0x000fe4000f8ec03f */
[----:B------:R-:W-:Y:S02]  /*a880*/  ULOP3.LUT UR6, UR6, 0x80, URZ, 0xc0, !UPT ;  /* 0x0000008006067892 */ /* 0x000fe4000f8ec03f */
[----:B------:R-:W-:Y:S02]  /*a890*/  ULOP3.LUT UR7, UR7, 0x1000, URZ, 0xc0, !UPT ;  /* 0x0000100007077892 */ /* 0x000fe4000f8ec03f */
[----:B------:R-:W-:Y:S02]  /*a8a0*/  ULOP3.LUT UR19, UR10, UR9, URZ, 0xfc, !UPT ;  /* 0x000000090a137292 */ /* 0x000fe4000f8efc3f */
[----:B------:R-:W-:-:S12]  /*a8b0*/  USHF.L.U32 UR18, UR18, UR8, URZ ;  /* 0x0000000812127299 */ /* 0x000fd8000800063f */
.L_x_307:
[----:B------:R-:W-:-:S03]  /*a8c0*/  UMOV UR8, 0xffffffff ;  /* 0xffffffff00087882 */ /* 0x000fc60000000000 */
[----:B------:R-:W-:Y:S05]  /*a8d0*/  BRA.DIV UR8, `(.L_x_296) ;  /* 0x00000012081c7947 */ /* 0x000fea000b800000 */
[----:B------:R-:W-:-:S13]  /*a8e0*/  ELECT P6, URZ, PT ;  /* 0x00000000003f782f */ /* 0x000fda00038c0000 */
.L_x_321:
[----:B------:R-:W0:Y:S01]  /*a8f0*/  LDC R3, c[0x0][0x28c] ;  /* 0x0000a300ff037b82 */ /* 0x000e220000000800 */
[----:B------:R-:W-:Y:S01]  /*a900*/  BSSY B1, `(.L_x_297) ;  /* 0x000003d000017945 */ /* 0x000fe20003800000 */
[----:B0-----:R-:W-:-:S13]  /*a910*/  ISETP.LT.OR P6, PT, R3, 0x1, !P6 ;  /* 0x000000010300780c */ /* 0x001fda00077c1670 */
[----:B------:R-:W-:Y:S05]  /*a920*/  @P6 BRA `(.L_x_298) ;  /* 0x0000000000e86947 */ /* 0x000fea0003800000 */
[----:B------:R-:W-:Y:S01]  /*a930*/  LEA R19, R19, UR27, 0x1 ;  /* 0x0000001b13137c11 */ /* 0x000fe2000f8e08ff */
[----:B------:R-:W-:Y:S01]  /*a940*/  IMAD.MOV.U32 R11, RZ, RZ, RZ ;  /* 0x000000ffff0b7224 */ /* 0x000fe200078e00ff */
[----:B------:R-:W-:Y:S01]  /*a950*/  LEA R22, R22, UR6, 0x8 ;  /* 0x0000000616167c11 */ /* 0x000fe2000f8e40ff */
[----:B------:R-:W-:Y:S02]  /*a960*/  IMAD.U32 R13, RZ, RZ, UR26 ;  /* 0x0000001aff0d7e24 */ /* 0x000fe4000f8e00ff */
[----:B------:R-:W-:Y:S02]  /*a970*/  IMAD.MOV.U32 R3, RZ, RZ, R0 ;  /* 0x000000ffff037224 */ /* 0x000fe400078e0000 */
[----:B------:R-:W-:Y:S02]  /*a980*/  IMAD.MOV.U32 R4, RZ, RZ, R7 ;  /* 0x000000ffff047224 */ /* 0x000fe400078e0007 */
[----:B------:R-:W-:-:S07]  /*a990*/  IMAD.SHL.U32 R19, R19, 0x20, RZ ;  /* 0x0000002013137824 */ /* 0x000fce00078e00ff */
.L_x_302:
[----:B------:R-:W0:Y:S01]  /*a9a0*/  S2R R10, SR_CgaCtaId ;  /* 0x00000000000a7919 */ /* 0x000e220000008800 */
[----:B------:R-:W-:Y:S01]  /*a9b0*/  MOV R5, 0x400 ;  /* 0x0000040000057802 */ /* 0x000fe20000000f00 */
[----:B------:R-:W1:Y:S03]  /*a9c0*/  @!P2 LDC R9, c[0x0][0x500] ;  /* 0x00014000ff09ab82 */ /* 0x000e660000000800 */
[----:B0-----:R-:W-:Y:S02]  /*a9d0*/  LEA R12, R10, R5, 0x18 ;  /* 0x000000050a0c7211 */ /* 0x001fe400078ec0ff */
[----:B------:R-:W-:-:S03]  /*a9e0*/  SHF.L.U32 R5, R3, 0x1f, RZ ;  /* 0x0000001f03057819 */ /* 0x000fc600000006ff */
[----:B------:R-:W-:-:S04]  /*a9f0*/  IMAD R10, R4, 0x8, R12 ;  /* 0x00000008040a7824 */ /* 0x000fc800078e020c */
[----:B------:R-:W0:Y:S02]  /*aa00*/  SYNCS.PHASECHK.TRANS64.TRYWAIT P1, [R10+URZ+0x28], R5 ;  /* 0x000028050a0075a7 */ /* 0x000e24000802017f */
[----:B01----:R-:W-:Y:S05]  /*aa10*/  @!P1 BRA `(.L_x_299) ;  /* 0x0000000c00ec9947 */ /* 0x003fea0003800000 */
.L_x_322:
[----:B0-----:R-:W-:Y:S01]  /*aa20*/  PRMT R5, R6, 0x9910, RZ ;  /* 0x0000991006057816 */ /* 0x001fe200000000ff */
[----:B------:R0:W-:Y:S03]  /*aa30*/  @!P2 SYNCS.ARRIVE.TRANS64 RZ, [R10+URZ], R9 ;  /* 0x000000090affa9a7 */ /* 0x0001e6000800003f */
[----:B------:R-:W-:-:S13]  /*aa40*/  ISETP.NE.AND P1, PT, R5, 0x2, PT ;  /* 0x000000020500780c */ /* 0x000fda0003f25270 */
[----:B0-----:R-:W-:Y:S05]  /*aa50*/  @P1 BRA `(.L_x_300) ;  /* 0x0000000000041947 */ /* 0x001fea0003800000 */
[----:B------:R-:W-:Y:S01]  /*aa60*/  BPT.TRAP 0x1 ;  /* 0x000000040000795c */ /* 0x000fe20000300000 */
.L_x_300:
[----:B------:R-:W-:Y:S05]  /*aa70*/  @P0 BRA `(.L_x_301) ;  /* 0x0000000000040947 */ /* 0x000fea0003800000 */
[----:B------:R-:W-:Y:S01]  /*aa80*/  BPT.TRAP 0x1 ;  /* 0x000000040000795c */ /* 0x000fe20000300000 */
.L_x_301:
[----:B------:R-:W-:Y:S01]  /*aa90*/  LEA R5, R4, UR27, 0x1 ;  /* 0x0000001b04057c11 */ /* 0x000fe2000f8e08ff */
[----:B------:R-:W-:Y:S01]  /*aaa0*/  VIADD R13, R13, 0xffffffff ;  /* 0xffffffff0d0d7836 */ /* 0x000fe20000000000 */
[----:B------:R-:W-:Y:S01]  /*aab0*/  R2UR UR22, R19 ;  /* 0x00000000131672ca */ /* 0x000fe200000e0000 */
[----:B------:R-:W-:Y:S01]  /*aac0*/  UIADD3 UR14, UP0, UR24, 0xf0, URZ ;  /* 0x000000f0180e7890 */ /* 0x000fe2000ff1e03f */
[----:B------:R-:W-:Y:S01]  /*aad0*/  R2UR UR9, R10 ;  /* 0x000000000a0972ca */ /* 0x000fe200000e0000 */
[----:B------:R-:W-:Y:S01]  /*aae0*/  IMAD.SHL.U32 R5, R5, 0x400, RZ ;  /* 0x0000040005057824 */ /* 0x000fe200078e00ff */
[----:B------:R-:W-:Y:S01]  /*aaf0*/  R2UR UR10, R11 ;  /* 0x000000000b0a72ca */ /* 0x000fe200000e0000 */
[----:B------:R-:W-:Y:S01]  /*ab00*/  UIADD3 UR30, UP1, UR24, 0x1f0, URZ ;  /* 0x000001f0181e7890 */ /* 0x000fe2000ff3e03f */
[----:B------:R-:W-:Y:S01]  /*ab10*/  R2UR UR12, R2 ;  /* 0x00000000020c72ca */ /* 0x000fe200000e0000 */
[--C-:B------:R-:W-:Y:S01]  /*ab20*/  IMAD R9, R5, 0x4, R12.reuse ;  /* 0x0000000405097824 */ /* 0x100fe200078e020c */
[----:B------:R-:W-:Y:S01]  /*ab30*/  LEA R5, R4, UR7, 0xd ;  /* 0x0000000704057c11 */ /* 0x000fe2000f8e68ff */
[----:B------:R-:W-:Y:S01]  /*ab40*/  UIADD3.X UR15, URZ, UR25, URZ, UP0, !UPT ;  /* 0x000000193f0f7290 */ /* 0x000fe200087fe43f */
[----:B------:R-:W-:Y:S01]  /*ab50*/  R2UR UR23, R22 ;  /* 0x00000000161772ca */ /* 0x000fe200000e0000 */
[----:B------:R-:W-:Y:S01]  /*ab60*/  UPRMT UR20, URZ, 0x5410, UR18 ;  /* 0x000054103f147896 */ /* 0x000fe20008000012 */
[----:B------:R-:W-:Y:S01]  /*ab70*/  R2UR UR8, R9 ;  /* 0x00000000090872ca */ /* 0x000fe200000e0000 */
[----:B------:R-:W-:Y:S01]  /*ab80*/  IMAD R5, R5, 0x4, R12 ;  /* 0x0000000405057824 */ /* 0x000fe200078e020c */
[----:B------:R-:W-:Y:S01]  /*ab90*/  ISETP.GT.AND P3, PT, R13, 0x1, PT ;  /* 0x000000010d00780c */ /* 0x000fe20003f64270 */
[----:B------:R-:W-:Y:S01]  /*aba0*/  VIADD R4, R4, 0x1 ;  /* 0x0000000104047836 */ /* 0x000fe20000000000 */
[----:B------:R-:W-:Y:S01]  /*abb0*/  UPRMT UR28, URZ, 0x5410, UR19 ;  /* 0x000054103f1c7896 */ /* 0x000fe20008000013 */
[----:B------:R-:W-:Y:S01]  /*abc0*/  VIADD R11, R11, 0x20 ;  /* 0x000000200b0b7836 */ /* 0x000fe20000000000 */
[----:B------:R-:W-:Y:S01]  /*abd0*/  R2UR UR11, R5 ;  /* 0x00000000050b72ca */ /* 0x000fe200000e0000 */
[----:B------:R-:W-:Y:S01]  /*abe0*/  UIADD3.X UR31, URZ, UR25, URZ, UP1, !UPT ;  /* 0x000000193f1f7290 */ /* 0x000fe20008ffe43f */
[----:B------:R-:W-:Y:S01]  /*abf0*/  ISETP.NE.AND P1, PT, R4, 0x5, PT ;  /* 0x000000050400780c */ /* 0x000fe20003f25270 */
[----:B------:R-:W-:Y:S01]  /*ac00*/  UMOV UR16, 0x0 ;  /* 0x0000000000107882 */ /* 0x000fe20000000000 */
[----:B------:R-:W-:-:S02]  /*ac10*/  UMOV UR17, 0x10000000 ;  /* 0x1000000000117882 */ /* 0x000fc40000000000 */
[----:B------:R-:W-:Y:S01]  /*ac20*/  SEL R10, RZ, 0x1, P1 ;  /* 0x00000001ff0a7807 */ /* 0x000fe20000800000 */
[----:B------:R-:W-:Y:S01]  /*ac30*/  UIADD3 UR8, UR8, 0x180, URZ ;  /* 0x0000018008087890 */ /* 0x000fe2000fffe03f */
[----:B------:R-:W-:Y:S02]  /*ac40*/  SEL R4, R4, RZ, P1 ;  /* 0x000000ff04047207 */ /* 0x000fe40000800000 */
[----:B------:R-:W-:-:S03]  /*ac50*/  LOP3.LUT R3, R3, R10, RZ, 0x3c, !PT ;  /* 0x0000000a03037212 */ /* 0x000fc600078e3cff */
[----:B------:R-:W-:-:S03]  /*ac60*/  UIADD3 UR21, UR11, 0xa180, URZ ;  /* 0x0000a1800b157890 */ /* 0x000fc6000fffe03f */
[----:B------:R-:W-:Y:S02]  /*ac70*/  UMOV UR11, UR22 ;  /* 0x00000016000b7c82 */ /* 0x000fe40008000000 */
[----:B------:R0:W-:Y:S02]  /*ac80*/  UTMALDG.3D.MULTICAST [UR8], [UR14], UR20, desc[UR16] ;  /* 0x000010080e0073b4 */ /* 0x0001e40008011814 */
[----:B0-----:R-:W-:Y:S01]  /*ac90*/  UMOV UR8, UR21 ;  /* 0x0000001500087c82 */ /* 0x001fe20008000000 */
[----:B------:R-:W-:Y:S02]  /*aca0*/  UMOV UR11, UR23 ;  /* 0x00000017000b7c82 */ /* 0x000fe40008000000 */
[----:B------:R0:W-:Y:S02]  /*acb0*/  UTMALDG.3D.MULTICAST [UR8], [UR30], UR28, desc[UR16] ;  /* 0x000010081e0073b4 */ /* 0x0001e4000801181c */
[----:B0-----:R-:W-:Y:S05]  /*acc0*/  @P3 BRA `(.L_x_302) ;  /* 0xfffffffc00343947 */ /* 0x001fea000383ffff */
.L_x_298:
[----:B------:R-:W-:Y:S05]  /*acd0*/  BSYNC B1 ;  /* 0x0000000000017941 */ /* 0x000fea0003800000 */
.L_x_297:
[----:B------:R-:W2:Y:S01]  /*ace0*/  LDL.64 R14, [R1] ;  /* 0x00000000010e7983 */ /* 0x000ea20000100a00 */
[----:B------:R-:W-:Y:S01]  /*acf0*/  LOP3.LUT P4, RZ, R8, 0xff, RZ, 0xc0, !PT ;  /* 0x000000ff08ff7812 */ /* 0x000fe2000788c0ff */
[----:B------:R-:W-:Y:S01]  /*ad00*/  VIADD R4, R7, UR40 ;  /* 0x0000002807047c36 */ /* 0x000fe20008000000 */
[----:B------:R-:W-:Y:S01]  /*ad10*/  ULDC.64 UR8, c[0x0][0x650] ;  /* 0x0001940000087ab9 */ /* 0x000fe20000000a00 */
[----:B------:R-:W-:Y:S01]  /*ad20*/  IMAD.U32 R7, RZ, RZ, UR40 ;  /* 0x00000028ff077e24 */ /* 0x000fe2000f8e00ff */
[----:B------:R-:W-:Y:S01]  /*ad30*/  UISETP.GE.U32.AND UP0, UPT, UR40, 0x5, UPT ;  /* 0x000000052800788c */ /* 0x000fe2000bf06070 */
[----:B------:R-:W-:Y:S01]  /*ad40*/  BSSY B1, `(.L_x_303) ;  /* 0x000006f000017945 */ /* 0x000fe20003800000 */
[----:B------:R-:W-:Y:S01]  /*ad50*/  ISETP.GT.U32.AND P1, PT, R4, 0x4, PT ;  /* 0x000000040400780c */ /* 0x000fe20003f24070 */
[----:B------:R-:W-:Y:S01]  /*ad60*/  IMAD.MOV.U32 R19, RZ, RZ, -0x1 ;  /* 0xffffffffff137424 */ /* 0x000fe200078e00ff */
[----:B------:R-:W-:Y:S01]  /*ad70*/  PRMT R8, RZ, 0x7610, R8 ;  /* 0x00007610ff087816 */ /* 0x000fe20000000008 */
[----:B------:R-:W-:Y:S01]  /*ad80*/  IMAD.MOV.U32 R22, RZ, RZ, -0x1 ;  /* 0xffffffffff167424 */ /* 0x000fe200078e00ff */
[----:B------:R-:W-:-:S02]  /*ad90*/  ISETP.LT.U32.AND P1, PT, R7, 0x5, P1 ;  /* 0x000000050700780c */ /* 0x000fc40000f21070 */
[----:B------:R-:W-:Y:S01]  /*ada0*/  PLOP3.LUT P3, PT, PT, PT, UP0, 0x80, 0x0 ;  /* 0x000000000000781c */ /* 0x000fe20003f6f008 */
[----:B------:R-:W0:Y:S01]  /*adb0*/  @P4 S2R R3, SR_CgaCtaId ;  /* 0x0000000000034919 */ /* 0x000e220000008800 */
[----:B------:R-:W-:-:S04]  /*adc0*/  @P4 MOV R2, 0x400 ;  /* 0x0000040000024802 */ /* 0x000fc80000000f00 */
[----:B0-----:R-:W-:Y:S01]  /*add0*/  @P4 LEA R5, R3, R2, 0x18 ;  /* 0x0000000203054211 */ /* 0x001fe200078ec0ff */
[----:B------:R-:W-:-:S03]  /*ade0*/  IMAD.WIDE.U32 R2, R4, -0x33333333, RZ ;  /* 0xcccccccd04027825 */ /* 0x000fc600078e00ff */
[----:B------:R0:W-:Y:S01]  /*adf0*/  @P4 SYNCS.ARRIVE.TRANS64.A1T0 RZ, [R5+URZ+0x88], RZ ;  /* 0x000088ff05ff49a7 */ /* 0x0001e2000810003f */
[----:B------:R-:W-:Y:S01]  /*ae00*/  IMAD.MOV.U32 R2, RZ, RZ, -0x1 ;  /* 0xffffffffff027424 */ /* 0x000fe200078e00ff */
[----:B0-----:R-:W-:Y:S02]  /*ae10*/  SHF.R.U32.HI R5, RZ, 0x2, R3 ;  /* 0x00000002ff057819 */ /* 0x001fe40000011603 */
[----:B------:R-:W-:-:S03]  /*ae20*/  SEL R3, RZ, 0x1, !P1 ;  /* 0x00000001ff037807 */ /* 0x000fc60004800000 */
[----:B------:R-:W-:Y:S01]  /*ae30*/  IMAD R7, R5, -0x5, R4 ;  /* 0xfffffffb05077824 */ /* 0x000fe200078e0204 */
[----:B------:R-:W-:Y:S02]  /*ae40*/  LOP3.LUT R0, R0, R3, RZ, 0x3c, !PT ;  /* 0x0000000300007212 */ /* 0x000fe400078e3cff */
[----:B------:R-:W-:Y:S02]  /*ae50*/  PRMT R3, RZ, 0x7610, R3 ;  /* 0x00007610ff037816 */ /* 0x000fe40000000003 */
[----:B------:R-:W-:Y:S02]  /*ae60*/  @P3 LOP3.LUT R0, R0, 0x1, R5, 0x78, !PT ;  /* 0x0000000100003812 */ /* 0x000fe400078e7805 */
[----:B--2---:R-:W-:-:S04]  /*ae70*/  IADD3 R18, P4, R18, R14, RZ ;  /* 0x0000000e12127210 */ /* 0x004fc80007f9e0ff */
[----:B------:R-:W-:Y:S01]  /*ae80*/  ISETP.GE.U32.AND P1, PT, R18, UR8, PT ;  /* 0x0000000812007c0c */ /* 0x000fe2000bf26070 */
[----:B------:R-:W-:-:S05]  /*ae90*/  IMAD.X R17, R17, 0x1, R23, P4 ;  /* 0x0000000111117824 */ /* 0x000fca00020e0617 */
[----:B------:R-:W-:-:S13]  /*aea0*/  ISETP.GE.U32.AND.EX P1, PT, R17, UR9, PT, P1 ;  /* 0x0000000911007c0c */ /* 0x000fda000bf26110 */
[----:B------:R-:W-:Y:S05]  /*aeb0*/  @P1 BRA `(.L_x_304) ;  /* 0x00000004005c1947 */ /* 0x000fea0003800000 */
[----:B------:R-:W0:Y:S01]  /*aec0*/  S2R R11, SR_CTAID.X ;  /* 0x00000000000b7919 */ /* 0x000e220000002500 */
[----:B------:R-:W-:Y:S01]  /*aed0*/  ULDC.64 UR8, c[0x0][0x628] ;  /* 0x00018a0000087ab9 */ /* 0x000fe20000000a00 */
[----:B------:R-:W1:Y:S01]  /*aee0*/  LDC R12, c[0x0][0x144] ;  /* 0x00005100ff0c7b82 */ /* 0x000e620000000800 */
[----:B------:R-:W-:Y:S01]  /*aef0*/  ISETP.NE.U32.AND P1, PT, RZ, UR8, PT ;  /* 0x00000008ff007c0c */ /* 0x000fe2000bf25070 */
[----:B------:R-:W2:Y:S01]  /*af00*/  S2R R9, SR_CTAID.Y ;  /* 0x0000000000097919 */ /* 0x000ea20000002600 */
[----:B------:R-:W-:Y:S01]  /*af10*/  ULDC UR10, c[0x0][0x150] ;  /* 0x00005400000a7ab9 */ /* 0x000fe20000000800 */
[----:B------:R-:W-:Y:S01]  /*af20*/  ULDC UR11, c[0x0][0x630] ;  /* 0x00018c00000b7ab9 */ /* 0x000fe20000000800 */
[----:B------:R-:W-:Y:S01]  /*af30*/  ISETP.NE.AND.EX P1, PT, RZ, UR9, PT, P1 ;  /* 0x00000009ff007c0c */ /* 0x000fe2000bf25310 */
[----:B------:R-:W-:Y:S01]  /*af40*/  IMAD.MOV.U32 R2, RZ, RZ, R18 ;  /* 0x000000ffff027224 */ /* 0x000fe200078e0012 */
[----:B0-----:R-:W-:-:S05]  /*af50*/  I2FP.F32.U32 R3, R11 ;  /* 0x0000000b00037245 */ /* 0x001fca0000201000 */
[----:B------:R-:W-:Y:S01]  /*af60*/  FMUL R14, R3, UR10 ;  /* 0x0000000a030e7c20 */ /* 0x000fe20008400000 */
[----:B------:R-:W-:-:S05]  /*af70*/  IMAD.MOV.U32 R3, RZ, RZ, R17 ;  /* 0x000000ffff037224 */ /* 0x000fca00078e0011 */
[----:B--2---:R-:W-:Y:S05]  /*af80*/  @!P1 BRA `(.L_x_305) ;  /* 0x0000000000289947 */ /* 0x004fea0003800000 */
[----:B------:R-:W-:Y:S02]  /*af90*/  ULDC UR10, c[0x0][0x634] ;  /* 0x00018d00000a7ab9 */ /* 0x000fe40000000800 */
[----:B------:R-:W-:-:S05]  /*afa0*/  IADD3 R3, P1, R18, UR10, RZ ;  /* 0x0000000a12037c10 */ /* 0x000fca000ff3e0ff */
[----:B------:R-:W-:-:S04]  /*afb0*/  IMAD.X R13, RZ, RZ, R17, P1 ;  /* 0x000000ffff0d7224 */ /* 0x000fc800008e0611 */
[----:B------:R-:W-:-:S04]  /*afc0*/  IMAD.WIDE.U32 R4, R13, UR8, RZ ;  /* 0x000000080d047c25 */ /* 0x000fc8000f8e00ff */
[----:B------:R-:W-:-:S04]  /*afd0*/  IMAD.WIDE.U32 R4, P1, R3, UR9, R4 ;  /* 0x0000000903047c25 */ /* 0x000fc8000f820004 */
[----:B------:R-:W-:-:S04]  /*afe0*/  IMAD.WIDE.U32 R2, R3, UR8, RZ ;  /* 0x0000000803027c25 */ /* 0x000fc8000f8e00ff */
[----:B------:R-:W-:Y:S01]  /*aff0*/  IMAD.MOV.U32 R2, RZ, RZ, R5 ;  /* 0x000000ffff027224 */ /* 0x000fe200078e0005 */
[----:B------:R-:W-:Y:S01]  /*b000*/  IADD3 RZ, P3, R3, R4, RZ ;  /* 0x0000000403ff7210 */ /* 0x000fe20007f7e0ff */
[----:B------:R-:W-:-:S04]  /*b010*/  IMAD.X R3, RZ, RZ, RZ, P1 ;  /* 0x000000ffff037224 */ /* 0x000fc800008e06ff */
[----:B------:R-:W-:-:S08]  /*b020*/  IMAD.WIDE.U32.X R2, R13, UR9, R2, P3 ;  /* 0x000000090d027c25 */ /* 0x000fd000098e0402 */
.L_x_305:
[--C-:B------:R-:W-:Y:S01]  /*b030*/  SHF.R.U64 R10, R2, UR11, R3.reuse ;  /* 0x0000000b020a7c19 */ /* 0x100fe20008001203 */
[----:B------:R-:W0:Y:S01]  /*b040*/  F2I.U32.TRUNC.NTZ R14, R14 ;  /* 0x0000000e000e7305 */ /* 0x000e22000020f000 */
[----:B------:R-:W-:Y:S01]  /*b050*/  SHF.R.U32.HI R2, RZ, UR11, R3 ;  /* 0x0000000bff027c19 */ /* 0x000fe20008011603 */
[----:B------:R-:W-:Y:S01]  /*b060*/  ULDC.64 UR8, c[0x0][0x620] ;  /* 0x0001880000087ab9 */ /* 0x000fe20000000a00 */
[----:B------:R-:W-:Y:S01]  /*b070*/  IADD3 R5, P1, RZ, -R10, RZ ;  /* 0x8000000aff057210 */ /* 0x000fe20007f3e0ff */
[----:B------:R-:W-:Y:S01]  /*b080*/  IMAD.MOV.U32 R3, RZ, RZ, R17 ;  /* 0x000000ffff037224 */ /* 0x000fe200078e0011 */
[----:B------:R-:W-:-:S03]  /*b090*/  ULDC.64 UR10, c[0x0][0x640] ;  /* 0x00019000000a7ab9 */ /* 0x000fc60000000a00 */
[----:B------:R-:W-:Y:S01]  /*b0a0*/  IMAD.X R2, RZ, RZ, ~R2, P1 ;  /* 0x000000ffff027224 */ /* 0x000fe200008e0e02 */
[----:B------:R-:W-:-:S03]  /*b0b0*/  ISETP.NE.U32.AND P1, PT, RZ, UR10, PT ;  /* 0x0000000aff007c0c */ /* 0x000fc6000bf25070 */
[----:B------:R-:W-:Y:S01]  /*b0c0*/  IMAD R4, R2, UR8, RZ ;  /* 0x0000000802047c24 */ /* 0x000fe2000f8e02ff */
[----:B------:R-:W-:Y:S01]  /*b0d0*/  ISETP.NE.AND.EX P1, PT, RZ, UR11, PT, P1 ;  /* 0x0000000bff007c0c */ /* 0x000fe2000bf25310 */
[----:B------:R-:W-:-:S04]  /*b0e0*/  IMAD.MOV.U32 R2, RZ, RZ, R18 ;  /* 0x000000ffff027224 */ /* 0x000fc800078e0012 */
[----:B------:R-:W-:Y:S01]  /*b0f0*/  IMAD.WIDE.U32 R2, R5, UR8, R2 ;  /* 0x0000000805027c25 */ /* 0x000fe2000f8e0002 */
[----:B------:R-:W-:-:S03]  /*b100*/  ULDC UR8, c[0x0][0x618] ;  /* 0x0001860000087ab9 */ /* 0x000fc60000000800 */
[----:B------:R-:W-:Y:S01]  /*b110*/  IMAD R5, R5, UR9, R4 ;  /* 0x0000000905057c24 */ /* 0x000fe2000f8e0204 */
[----:B------:R-:W-:Y:S01]  /*b120*/  ULDC UR9, c[0x0][0x154] ;  /* 0x0000550000097ab9 */ /* 0x000fe20000000800 */
[----:B0-----:R-:W-:Y:S02]  /*b130*/  IMAD.MOV R4, RZ, RZ, -R14 ;  /* 0x000000ffff047224 */ /* 0x001fe400078e0a0e */
[----:B------:R-:W0:Y:S01]  /*b140*/  LDC R14, c[0x0][0x148] ;  /* 0x00005200ff0e7b82 */ /* 0x000e220000000800 */
[----:B------:R-:W-:Y:S02]  /*b150*/  IMAD.IADD R3, R3, 0x1, R5 ;  /* 0x0000000103037824 */ /* 0x000fe400078e0205 */
[----:B-1----:R-:W-:Y:S01]  /*b160*/  IMAD R11, R12, R4, R11 ;  /* 0x000000040c0b7224 */ /* 0x002fe200078e020b */
[----:B------:R-:W-:Y:S02]  /*b170*/  I2FP.F32.U32 R4, R9 ;  /* 0x0000000900047245 */ /* 0x000fe40000201000 */
[----:B------:R-:W-:-:S02]  /*b180*/  SHF.R.U64 R12, R2, UR8, R3 ;  /* 0x00000008020c7c19 */ /* 0x000fc40008001203 */
[----:B------:R-:W-:Y:S01]  /*b190*/  SHF.R.U32.HI R3, RZ, UR8, R3 ;  /* 0x00000008ff037c19 */ /* 0x000fe20008011603 */
[----:B------:R-:W-:Y:S01]  /*b1a0*/  FMUL R4, R4, UR9 ;  /* 0x0000000904047c20 */ /* 0x000fe20008400000 */
[----:B------:R-:W-:Y:S02]  /*b1b0*/  ULDC UR8, c[0x0][0x608] ;  /* 0x0001820000087ab9 */ /* 0x000fe40000000800 */
[--C-:B------:R-:W-:Y:S01]  /*b1c0*/  SHF.R.U64 R15, R12, UR8, R3.reuse ;  /* 0x000000080c0f7c19 */ /* 0x100fe20008001203 */
[----:B------:R1:W2:Y:S01]  /*b1d0*/  F2I.U32.TRUNC.NTZ R20, R4 ;  /* 0x0000000400147305 */ /* 0x0002a2000020f000 */
[----:B------:R-:W-:Y:S01]  /*b1e0*/  SHF.R.U32.HI R2, RZ, UR8, R3 ;  /* 0x00000008ff027c19 */ /* 0x000fe20008011603 */
[----:B------:R-:W-:-:S03]  /*b1f0*/  ULDC UR8, c[0x0][0x658] ;  /* 0x0001960000087ab9 */ /* 0x000fc60000000800 */
[--C-:B------:R-:W-:Y:S02]  /*b200*/  SHF.R.U64 R13, R15, UR8, R2.reuse ;  /* 0x000000080f0d7c19 */ /* 0x100fe40008001202 */
[----:B------:R-:W-:-:S03]  /*b210*/  SHF.R.U32.HI R19, RZ, UR8, R2 ;  /* 0x00000008ff137c19 */ /* 0x000fc60008011602 */
[----:B------:R-:W-:Y:S02]  /*b220*/  IMAD.MOV.U32 R2, RZ, RZ, R13 ;  /* 0x000000ffff027224 */ /* 0x000fe400078e000d */
[----:B------:R-:W-:Y:S01]  /*b230*/  IMAD.MOV.U32 R3, RZ, RZ, R19 ;  /* 0x000000ffff037224 */ /* 0x000fe200078e0013 */
[----:B-1----:R-:W-:Y:S06]  /*b240*/  @!P1 BRA `(.L_x_306) ;  /* 0x0000000000289947 */ /* 0x002fec0003800000 */
        /* <DEDUP_REMOVED lines=10> */
.L_x_306:
[----:B------:R-:W1:Y:S01]  /*b2f0*/  LDC R4, c[0x0][0x65c] ;  /* 0x00019700ff047b82 */ /* 0x000e620000000800 */
[----:B------:R-:W-:Y:S01]  /*b300*/  ULDC UR8, c[0x0][0x648] ;  /* 0x0001920000087ab9 */ /* 0x000fe20000000800 */
[----:B------:R-:W-:Y:S01]  /*b310*/  LOP3.LUT R15, R15, UR13, RZ, 0xc0, !PT ;  /* 0x0000000d0f0f7c12 */ /* 0x000fe2000f8ec0ff */
[----:B--2---:R-:W-:Y:S01]  /*b320*/  IMAD.MOV R20, RZ, RZ, -R20 ;  /* 0x000000ffff147224 */ /* 0x004fe200078e0a14 */
[----:B------:R-:W-:Y:S01]  /*b330*/  SHF.R.U64 R2, R2, UR8, R3 ;  /* 0x0000000802027c19 */ /* 0x000fe20008001203 */
[----:B------:R-:W-:Y:S01]  /*b340*/  ULDC UR8, c[0x0][0x638] ;  /* 0x00018e0000087ab9 */ /* 0x000fe20000000800 */
[----:B------:R-:W-:Y:S01]  /*b350*/  LOP3.LUT R12, R12, UR4, RZ, 0xc0, !PT ;  /* 0x000000040c0c7c12 */ /* 0x000fe2000f8ec0ff */
[----:B------:R-:W-:Y:S01]  /*b360*/  ULDC UR9, c[0x0][0x610] ;  /* 0x0001840000097ab9 */ /* 0x000fe20000000800 */
[----:B------:R-:W-:Y:S01]  /*b370*/  IMAD.MOV.U32 R3, RZ, RZ, 0x1 ;  /* 0x00000001ff037424 */ /* 0x000fe200078e00ff */
[----:B-1----:R-:W-:Y:S01]  /*b380*/  ISETP.NE.AND P1, PT, R4, 0x1, PT ;  /* 0x000000010400780c */ /* 0x002fe20003f25270 */
[----:B------:R-:W-:-:S02]  /*b390*/  IMAD.MOV R4, RZ, RZ, -R2 ;  /* 0x000000ffff047224 */ /* 0x000fc400078e0a02 */
[----:B------:R-:W-:Y:S02]  /*b3a0*/  IMAD R2, R2, UR5, R15 ;  /* 0x0000000502027c24 */ /* 0x000fe4000f8e020f */
[----:B------:R-:W-:Y:S01]  /*b3b0*/  IMAD R13, R4, UR8, R13 ;  /* 0x00000008040d7c24 */ /* 0x000fe2000f8e020d */
[----:B------:R-:W-:-:S07]  /*b3c0*/  ULDC UR8, c[0x0][0x600] ;  /* 0x0001800000087ab9 */ /* 0x000fce0000000800 */
[----:B0-----:R-:W-:-:S04]  /*b3d0*/  @P1 IMAD R11, R14, R20, R9 ;  /* 0x000000140e0b1224 */ /* 0x001fc800078e0209 */
[----:B------:R-:W-:Y:S02]  /*b3e0*/  IMAD R11, R2, UR9, R11 ;  /* 0x00000009020b7c24 */ /* 0x000fe4000f8e020b */
[----:B------:R-:W-:-:S05]  /*b3f0*/  IMAD R2, R13, UR8, R12 ;  /* 0x000000080d027c24 */ /* 0x000fca000f8e020c */
[----:B------:R-:W-:Y:S02]  /*b400*/  SEL R22, R2, R11, !P1 ;  /* 0x0000000b02167207 */ /* 0x000fe40004800000 */
[----:B------:R-:W-:Y:S01]  /*b410*/  SEL R19, R11, R2, !P1 ;  /* 0x000000020b137207 */ /* 0x000fe20004800000 */
[----:B------:R-:W-:-:S07]  /*b420*/  IMAD.MOV.U32 R2, RZ, RZ, R10 ;  /* 0x000000ffff027224 */ /* 0x000fce00078e000a */
.L_x_304:
[----:B------:R-:W-:Y:S05]  /*b430*/  BSYNC B1 ;  /* 0x0000000000017941 */ /* 0x000fea0003800000 */
.L_x_303:
[----:B------:R-:W-:-:S13]  /*b440*/  LOP3.LUT P1, RZ, R3, 0xff, RZ, 0xc0, !PT ;  /* 0x000000ff03ff7812 */ /* 0x000fda000782c0ff */
[----:B------:R-:W-:Y:S05]  /*b450*/  @P1 BRA `(.L_x_307) ;  /* 0xfffffff400181947 */ /* 0x000fea000383ffff */
[----:B------:R-:W-:Y:S05]  /*b460*/  BSYNC B0 ;  /* 0x0000000000007941 */ /* 0x000fea0003800000 */
.L_x_295:
[----:B------:R-:W-:-:S03]  /*b470*/  UMOV UR8, 0xffffffff ;  /* 0xffffffff00087882 */ /* 0x000fc60000000000 */
[----:B------:R-:W-:Y:S05]  /*b480*/  BRA.DIV UR8, `(.L_x_308) ;  /* 0x0000000608647947 */ /* 0x000fea000b800000 */
[----:B------:R-:W-:-:S13]  /*b490*/  ELECT P6, URZ, PT ;  /* 0x00000000003f782f */ /* 0x000fda00038c0000 */
.L_x_325:
[----:B------:R-:W-:Y:S04]  /*b4a0*/  BSSY B0, `(.L_x_309) ;  /* 0x0000034000007945 */ /* 0x000fe80003800000 */
[----:B------:R-:W-:Y:S05]  /*b4b0*/  @!P6 BRA `(.L_x_310) ;  /* 0x0000000000c8e947 */ /* 0x000fea0003800000 */
[----:B------:R-:W-:-:S04]  /*b4c0*/  LOP3.LUT R16, R16, 0x2, RZ, 0xfc, !PT ;  /* 0x0000000210107812 */ /* 0x000fc800078efcff */
[----:B------:R-:W-:-:S13]  /*b4d0*/  ISETP.NE.AND P0, PT, R16, 0x3, PT ;  /* 0x000000031000780c */ /* 0x000fda0003f05270 */
[----:B------:R-:W-:Y:S05]  /*b4e0*/  @!P0 BRA `(.L_x_311) ;  /* 0x0000000000048947 */ /* 0x000fea0003800000 */
[----:B------:R-:W-:Y:S01]  /*b4f0*/  BPT.TRAP 0x1 ;  /* 0x000000040000795c */ /* 0x000fe20000300000 */
.L_x_311:
[----:B------:R-:W0:Y:S01]  /*b500*/  S2R R3, SR_CgaCtaId ;  /* 0x0000000000037919 */ /* 0x000e220000008800 */
[----:B------:R-:W-:Y:S02]  /*b510*/  MOV R2, 0x400 ;  /* 0x0000040000027802 */ /* 0x000fe40000000f00 */
[----:B------:R-:W-:Y:S02]  /*b520*/  SHF.L.U32 R4, R0, 0x1f, RZ ;  /* 0x0000001f00047819 */ /* 0x000fe400000006ff */
[----:B0-----:R-:W-:-:S05]  /*b530*/  LEA R2, R3, R2, 0x18 ;  /* 0x0000000203027211 */ /* 0x001fca00078ec0ff */
[----:B------:R-:W-:-:S04]  /*b540*/  VIADD R2, R2, 0x28 ;  /* 0x0000002802027836 */ /* 0x000fc80000000000 */
[C---:B------:R-:W-:Y:S02]  /*b550*/  IMAD R9, R7.reuse, 0x8, R2 ;  /* 0x0000000807097824 */ /* 0x040fe400078e0202 */
[----:B------:R-:W-:Y:S02]  /*b560*/  VIADD R7, R7, 0x1 ;  /* 0x0000000107077836 */ /* 0x000fe40000000000 */
[----:B------:R-:W0:Y:S03]  /*b570*/  SYNCS.PHASECHK.TRANS64.TRYWAIT P0, [R9+URZ], R4 ;  /* 0x00000004090075a7 */ /* 0x000e26000800017f */
[----:B------:R-:W-:-:S04]  /*b580*/  ISETP.NE.AND P1, PT, R7, 0x5, PT ;  /* 0x000000050700780c */ /* 0x000fc80003f25270 */
[----:B------:R-:W-:Y:S02]  /*b590*/  SEL R3, RZ, 0x1, P1 ;  /* 0x00000001ff037807 */ /* 0x000fe40000800000 */
[----:B------:R-:W-:Y:S02]  /*b5a0*/  SEL R7, R7, RZ, P1 ;  /* 0x000000ff07077207 */ /* 0x000fe40000800000 */
[----:B------:R-:W-:-:S03]  /*b5b0*/  LOP3.LUT R6, R0, R3, RZ, 0x3c, !PT ;  /* 0x0000000300067212 */ /* 0x000fc600078e3cff */
[----:B------:R-:W-:Y:S01]  /*b5c0*/  IMAD R8, R7, 0x8, R2 ;  /* 0x0000000807087824 */ /* 0x000fe200078e0202 */
[----:B------:R-:W-:Y:S01]  /*b5d0*/  SHF.L.U32 R5, R6, 0x1f, RZ ;  /* 0x0000001f06057819 */ /* 0x000fe200000006ff */
[----:B0-----:R-:W-:Y:S06]  /*b5e0*/  @!P0 BRA `(.L_x_312) ;  /* 0x00000004002c8947 */ /* 0x001fec0003800000 */
.L_x_326:
[----:B------:R-:W1:Y:S01]  /*b5f0*/  SYNCS.PHASECHK.TRANS64.TRYWAIT P0, [R8+URZ], R5 ;  /* 0x00000005080075a7 */ /* 0x000e62000800017f */
[----:B------:R-:W-:-:S05]  /*b600*/  VIADD R0, R7, 0x1 ;  /* 0x0000000107007836 */ /* 0x000fca0000000000 */
[----:B------:R-:W-:-:S04]  /*b610*/  ISETP.NE.AND P1, PT, R0, 0x5, PT ;  /* 0x000000050000780c */ /* 0x000fc80003f25270 */
[----:B------:R-:W-:Y:S02]  /*b620*/  SEL R3, RZ, 0x1, P1 ;  /* 0x00000001ff037807 */ /* 0x000fe40000800000 */
[----:B------:R-:W-:Y:S02]  /*b630*/  SEL R7, R0, RZ, P1 ;  /* 0x000000ff00077207 */ /* 0x000fe40000800000 */
[----:B------:R-:W-:-:S03]  /*b640*/  LOP3.LUT R6, R6, R3, RZ, 0x3c, !PT ;  /* 0x0000000306067212 */ /* 0x000fc600078e3cff */
[----:B0-----:R-:W-:Y:S01]  /*b650*/  IMAD R9, R7, 0x8, R2 ;  /* 0x0000000807097824 */ /* 0x001fe200078e0202 */
[----:B------:R-:W-:Y:S01]  /*b660*/  SHF.L.U32 R4, R6, 0x1f, RZ ;  /* 0x0000001f06047819 */ /* 0x000fe200000006ff */
[----:B-1----:R-:W-:Y:S06]  /*b670*/  @!P0 BRA `(.L_x_313) ;  /* 0x00000004001c8947 */ /* 0x002fec0003800000 */
.L_x_327:
[----:B------:R-:W1:Y:S01]  /*b680*/  SYNCS.PHASECHK.TRANS64.TRYWAIT P0, [R9+URZ], R4 ;  /* 0x00000004090075a7 */ /* 0x000e62000800017f */
[----:B------:R-:W-:-:S05]  /*b690*/  VIADD R0, R7, 0x1 ;  /* 0x0000000107007836 */ /* 0x000fca0000000000 */
[----:B------:R-:W-:-:S04]  /*b6a0*/  ISETP.NE.AND P1, PT, R0, 0x5, PT ;  /* 0x000000050000780c */ /* 0x000fc80003f25270 */
[----:B------:R-:W-:Y:S02]  /*b6b0*/  SEL R3, RZ, 0x1, P1 ;  /* 0x00000001ff037807 */ /* 0x000fe40000800000 */
[----:B------:R-:W-:Y:S02]  /*b6c0*/  SEL R7, R0, RZ, P1 ;  /* 0x000000ff00077207 */ /* 0x000fe40000800000 */
[----:B------:R-:W-:-:S03]  /*b6d0*/  LOP3.LUT R11, R6, R3, RZ, 0x3c, !PT ;  /* 0x00000003060b7212 */ /* 0x000fc600078e3cff */
[----:B------:R-:W-:Y:S01]  /*b6e0*/  IMAD R6, R7, 0x8, R2 ;  /* 0x0000000807067824 */ /* 0x000fe200078e0202 */
[----:B0-----:R-:W-:Y:S01]  /*b6f0*/  SHF.L.U32 R5, R11, 0x1f, RZ ;  /* 0x0000001f0b057819 */ /* 0x001fe200000006ff */
[----:B-1----:R-:W-:Y:S06]  /*b700*/  @!P0 BRA `(.L_x_314) ;  /* 0x00000004000c8947 */ /* 0x002fec0003800000 */
.L_x_328:
[----:B------:R-:W1:Y:S01]  /*b710*/  SYNCS.PHASECHK.TRANS64.TRYWAIT P0, [R6+URZ], R5 ;  /* 0x00000005060075a7 */ /* 0x000e62000800017f */
[----:B------:R-:W-:-:S05]  /*b720*/  VIADD R0, R7, 0x1 ;  /* 0x0000000107007836 */ /* 0x000fca0000000000 */
[----:B------:R-:W-:-:S04]  /*b730*/  ISETP.NE.AND P1, PT, R0, 0x5, PT ;  /* 0x000000050000780c */ /* 0x000fc80003f25270 */
[----:B0-----:R-:W-:Y:S02]  /*b740*/  SEL R4, RZ, 0x1, P1 ;  /* 0x00000001ff047807 */ /* 0x001fe40000800000 */
[----:B------:R-:W-:Y:S02]  /*b750*/  SEL R3, R0, RZ, P1 ;  /* 0x000000ff00037207 */ /* 0x000fe40000800000 */
[----:B------:R-:W-:Y:S01]  /*b760*/  LOP3.LUT R0, R11, R4, RZ, 0x3c, !PT ;  /* 0x000000040b007212 */ /* 0x000fe200078e3cff */
[----:B-1----:R-:W-:Y:S06]  /*b770*/  @!P0 BRA `(.L_x_315) ;  /* 0x0000000400048947 */ /* 0x002fec0003800000 */
.L_x_329:
[----:B------:R-:W-:Y:S01]  /*b780*/  IMAD R3, R3, 0x8, R2 ;  /* 0x0000000803037824 */ /* 0x000fe200078e0202 */
[----:B------:R-:W-:-:S07]  /*b790*/  SHF.L.U32 R0, R0, 0x1f, RZ ;  /* 0x0000001f00007819 */ /* 0x000fce00000006ff */
.L_x_316:
[----:B-1----:R1:W2:Y:S02]  /*b7a0*/  SYNCS.PHASECHK.TRANS64.TRYWAIT P0, [R3+URZ], R0 ;  /* 0x00000000030075a7 */ /* 0x0022a4000800017f */
[----:B--2---:R-:W-:Y:S05]  /*b7b0*/  @!P0 NANOSLEEP.SYNCS 0x989680 ;  /* 0x009896800000895d */ /* 0x004fea0003900000 */
[----:B------:R-:W2:Y:S02]  /*b7c0*/  @!P0 SYNCS.PHASECHK.TRANS64 P0, [R3+URZ], R0 ;  /* 0x00000000030085a7 */ /* 0x000ea4000800007f */
[----:B--2---:R-:W-:Y:S05]  /*b7d0*/  @!P0 BRA `(.L_x_316) ;  /* 0xfffffffc00f08947 */ /* 0x004fea000383ffff */
.L_x_310:
[----:B------:R-:W-:Y:S05]  /*b7e0*/  BSYNC B0 ;  /* 0x0000000000007941 */ /* 0x000fea0003800000 */
.L_x_309:
[----:B------:R-:W-:Y:S05]  /*b7f0*/  EXIT ;  /* 0x000000000000794d */ /* 0x000fea0003800000 */
.L_x_19:
[----:B-1----:R1:W2:Y:S02]  /*b800*/  SYNCS.PHASECHK.TRANS64.TRYWAIT P0, [R161+URZ], R0 ;  /* 0x00000000a10075a7 */ /* 0x0022a4000800017f */
[----:B--2---:R-:W-:Y:S05]  /*b810*/  @!P0 NANOSLEEP.SYNCS 0x989680 ;  /* 0x009896800000895d */ /* 0x004fea0003900000 */
[----:B------:R-:W2:Y:S02]  /*b820*/  @!P0 SYNCS.PHASECHK.TRANS64 P0, [R161+URZ], R0 ;  /* 0x00000000a10085a7 */ /* 0x000ea4000800007f */
[----:B--2---:R-:W-:Y:S05]  /*b830*/  @!P0 BRA `(.L_x_19) ;  /* 0xfffffffc00f08947 */ /* 0x004fea000383ffff */
[----:B------:R-:W-:Y:S05]  /*b840*/  BRA `(.L_x_317) ;  /* 0xffffff5c00ac7947 */ /* 0x000fea000383ffff */
.L_x_24:
[----:B--2---:R2:W3:Y:S02]  /*b850*/  SYNCS.PHASECHK.TRANS64.TRYWAIT P1, [R3+URZ], R0 ;  /* 0x00000000030075a7 */ /* 0x0044e4000802017f */
[----:B---3--:R-:W-:Y:S05]  /*b860*/  @!P1 NANOSLEEP.SYNCS 0x989680 ;  /* 0x009896800000995d */ /* 0x008fea0003900000 */
[----:B------:R-:W3:Y:S02]  /*b870*/  @!P1 SYNCS.PHASECHK.TRANS64 P1, [R3+URZ], R0 ;  /* 0x00000000030095a7 */ /* 0x000ee4000802007f */
[----:B---3--:R-:W-:Y:S05]  /*b880*/  @!P1 BRA `(.L_x_24) ;  /* 0xfffffffc00f09947 */ /* 0x008fea000383ffff */
[----:B------:R-:W-:Y:S05]  /*b890*/  BRA `(.L_x_23) ;  /* 0xffffff6000187947 */ /* 0x000fea000383ffff */
.L_x_29:
[----:B--2---:R-:W-:-:S04]  /*b8a0*/  IMAD.U32 R5, RZ, RZ, UR4 ;  /* 0x00000004ff057e24 */ /* 0x004fc8000f8e00ff */
[----:B------:R2:W3:Y:S03]  /*b8b0*/  SYNCS.PHASECHK.TRANS64.TRYWAIT P1, [R5+URZ], R4 ;  /* 0x00000004050075a7 */ /* 0x0004e6000802017f */
[----:B---3--:R-:W-:Y:S05]  /*b8c0*/  @!P1 NANOSLEEP.SYNCS 0x989680 ;  /* 0x009896800000995d */ /* 0x008fea0003900000 */
[----:B------:R-:W3:Y:S02]  /*b8d0*/  @!P1 SYNCS.PHASECHK.TRANS64 P1, [R5+URZ], R4 ;  /* 0x00000004050095a7 */ /* 0x000ee4000802007f */
[----:B---3--:R-:W-:Y:S05]  /*b8e0*/  @!P1 BRA `(.L_x_29) ;  /* 0xfffffffc00ec9947 */ /* 0x008fea000383ffff */
[----:B------:R-:W-:Y:S05]  /*b8f0*/  BRA `(.L_x_28) ;  /* 0xffffff6000f47947 */ /* 0x000fea000383ffff */
.L_x_35:
[----:B-1----:R1:W2:Y:S02]  /*b900*/  SYNCS.PHASECHK.TRANS64.TRYWAIT P0, [R161+URZ+0x10], R0 ;  /* 0x00001000a10075a7 */ /* 0x0022a4000800017f */
[----:B--2---:R-:W-:Y:S05]  /*b910*/  @!P0 NANOSLEEP.SYNCS 0x989680 ;  /* 0x009896800000895d */ /* 0x004fea0003900000 */
[----:B------:R-:W2:Y:S02]  /*b920*/  @!P0 SYNCS.PHASECHK.TRANS64 P0, [R161+URZ+0x10], R0 ;  /* 0x00001000a10085a7 */ /* 0x000ea4000800007f */
[----:B--2---:R-:W-:Y:S05]  /*b930*/  @!P0 BRA `(.L_x_35) ;  /* 0xfffffffc00f08947 */ /* 0x004fea000383ffff */
[----:B------:R-:W-:Y:S05]  /*b940*/  BRA `(.L_x_318) ;  /* 0xffffff68004c7947 */ /* 0x000fea000383ffff */
.L_x_296:
[----:B------:R-:W-:Y:S01]  /*b950*/  BSSY B1, `(.L_x_319) ;  /* 0x0000006000017945 */ /* 0x000fe20003800000 */
[----:B------:R-:W-:-:S07]  /*b960*/  IMAD.MOV.U32 R15, RZ, RZ, -0x1 ;  /* 0xffffffffff0f7424 */ /* 0x000fce00078e00ff */
[----:B-----5:R-:W-:Y:S05]  /*b970*/  WARPSYNC.COLLECTIVE R15, `(.L_x_320) ;  /* 0x000000000f0c7348 */ /* 0x020fea0003c00000 */
[----:B------:R-:W-:Y:S02]  /*b980*/  ELECT P6, UR62, PT ;  /* 0x00000000003e782f */ /* 0x000fe400038c0000 */
[----:B------:R-:W-:Y:S01]  /*b990*/  MOV R14, UR62 ;  /* 0x0000003e000e7c02 */ /* 0x000fe20008000f00 */
[----:B-----5:R-:W-:Y:S10]  /*b9a0*/  ENDCOLLECTIVE ;  /* 0x000000000000791b */ /* 0x020ff40003800000 */
.L_x_320:
[----:B------:R-:W-:Y:S05]  /*b9b0*/  BSYNC B1 ;  /* 0x0000000000017941 */ /* 0x000fea0003800000 */
.L_x_319:
[----:B------:R-:W-:Y:S05]  /*b9c0*/  BRA `(.L_x_321) ;  /* 0xffffffec00c87947 */ /* 0x000fea000383ffff */
.L_x_299:
[----:B0-----:R0:W1:Y:S02]  /*b9d0*/  SYNCS.PHASECHK.TRANS64.TRYWAIT P1, [R10+URZ+0x28], R5 ;  /* 0x000028050a0075a7 */ /* 0x001064000802017f */
[----:B-1----:R-:W-:Y:S05]  /*b9e0*/  @!P1 NANOSLEEP.SYNCS 0x989680 ;  /* 0x009896800000995d */ /* 0x002fea0003900000 */
[----:B------:R-:W1:Y:S02]  /*b9f0*/  @!P1 SYNCS.PHASECHK.TRANS64 P1, [R10+URZ+0x28], R5 ;  /* 0x000028050a0095a7 */ /* 0x000e64000802007f */
[----:B-1----:R-:W-:Y:S05]  /*ba00*/  @!P1 BRA `(.L_x_299) ;  /* 0xfffffffc00f09947 */ /* 0x002fea000383ffff */
[----:B------:R-:W-:Y:S05]  /*ba10*/  BRA `(.L_x_322) ;  /* 0xfffffff000007947 */ /* 0x000fea000383ffff */
.L_x_308:
[----:B------:R-:W-:Y:S01]  /*ba20*/  BSSY B0, `(.L_x_323) ;  /* 0x0000006000007945 */ /* 0x000fe20003800000 */
[----:B------:R-:W-:-:S07]  /*ba30*/  IMAD.MOV.U32 R15, RZ, RZ, -0x1 ;  /* 0xffffffffff0f7424 */ /* 0x000fce00078e00ff */
[----:B-----5:R-:W-:Y:S05]  /*ba40*/  WARPSYNC.COLLECTIVE R15, `(.L_x_324) ;  /* 0x000000000f0c7348 */ /* 0x020fea0003c00000 */
[----:B------:R-:W-:Y:S02]  /*ba50*/  ELECT P6, UR62, PT ;  /* 0x00000000003e782f */ /* 0x000fe400038c0000 */
[----:B------:R-:W-:Y:S01]  /*ba60*/  MOV R14, UR62 ;  /* 0x0000003e000e7c02 */ /* 0x000fe20008000f00 */
[----:B-----5:R-:W-:Y:S10]  /*ba70*/  ENDCOLLECTIVE ;  /* 0x000000000000791b */ /* 0x020ff40003800000 */
.L_x_324:
[----:B------:R-:W-:Y:S05]  /*ba80*/  BSYNC B0 ;  /* 0x0000000000007941 */ /* 0x000fea0003800000 */
.L_x_323:
[----:B------:R-:W-:Y:S05]  /*ba90*/  BRA `(.L_x_325) ;  /* 0xfffffff800807947 */ /* 0x000fea000383ffff */
.L_x_312:
[----:B0-----:R0:W1:Y:S02]  /*baa0*/  SYNCS.PHASECHK.TRANS64.TRYWAIT P0, [R9+URZ], R4 ;  /* 0x00000004090075a7 */ /* 0x001064000800017f */
[----:B-1----:R-:W-:Y:S05]  /*bab0*/  @!P0 NANOSLEEP.SYNCS 0x989680 ;  /* 0x009896800000895d */ /* 0x002fea0003900000 */
[----:B------:R-:W1:Y:S02]  /*bac0*/  @!P0 SYNCS.PHASECHK.TRANS64 P0, [R9+URZ], R4 ;  /* 0x00000004090085a7 */ /* 0x000e64000800007f */
[----:B-1----:R-:W-:Y:S05]  /*bad0*/  @!P0 BRA `(.L_x_312) ;  /* 0xfffffffc00f08947 */ /* 0x002fea000383ffff */
[----:B------:R-:W-:Y:S05]  /*bae0*/  BRA `(.L_x_326) ;  /* 0xfffffff800c07947 */ /* 0x000fea000383ffff */
.L_x_313:
[----:B0-----:R0:W1:Y:S02]  /*baf0*/  SYNCS.PHASECHK.TRANS64.TRYWAIT P0, [R8+URZ], R5 ;  /* 0x00000005080075a7 */ /* 0x001064000800017f */
[----:B-1----:R-:W-:Y:S05]  /*bb00*/  @!P0 NANOSLEEP.SYNCS 0x989680 ;  /* 0x009896800000895d */ /* 0x002fea0003900000 */
[----:B------:R-:W1:Y:S02]  /*bb10*/  @!P0 SYNCS.PHASECHK.TRANS64 P0, [R8+URZ], R5 ;  /* 0x00000005080085a7 */ /* 0x000e64000800007f */
[----:B-1----:R-:W-:Y:S05]  /*bb20*/  @!P0 BRA `(.L_x_313) ;  /* 0xfffffffc00f08947 */ /* 0x002fea000383ffff */
[----:B------:R-:W-:Y:S05]  /*bb30*/  BRA `(.L_x_327) ;  /* 0xfffffff800d07947 */ /* 0x000fea000383ffff */
.L_x_314:
[----:B0-----:R0:W1:Y:S02]  /*bb40*/  SYNCS.PHASECHK.TRANS64.TRYWAIT P0, [R9+URZ], R4 ;  /* 0x00000004090075a7 */ /* 0x001064000800017f */
[----:B-1----:R-:W-:Y:S05]  /*bb50*/  @!P0 NANOSLEEP.SYNCS 0x989680 ;  /* 0x009896800000895d */ /* 0x002fea0003900000 */
[----:B------:R-:W1:Y:S02]  /*bb60*/  @!P0 SYNCS.PHASECHK.TRANS64 P0, [R9+URZ], R4 ;  /* 0x00000004090085a7 */ /* 0x000e64000800007f */
[----:B-1----:R-:W-:Y:S05]  /*bb70*/  @!P0 BRA `(.L_x_314) ;  /* 0xfffffffc00f08947 */ /* 0x002fea000383ffff */
[----:B------:R-:W-:Y:S05]  /*bb80*/  BRA `(.L_x_328) ;  /* 0xfffffff800e07947 */ /* 0x000fea000383ffff */
.L_x_315:
[----:B0-----:R0:W1:Y:S02]  /*bb90*/  SYNCS.PHASECHK.TRANS64.TRYWAIT P0, [R6+URZ], R5 ;  /* 0x00000005060075a7 */ /* 0x001064000800017f */
[----:B-1----:R-:W-:Y:S05]  /*bba0*/  @!P0 NANOSLEEP.SYNCS 0x989680 ;  /* 0x009896800000895d */ /* 0x002fea0003900000 */
[----:B------:R-:W1:Y:S02]  /*bbb0*/  @!P0 SYNCS.PHASECHK.TRANS64 P0, [R6+URZ], R5 ;  /* 0x00000005060085a7 */ /* 0x000e64000800007f */
[----:B-1----:R-:W-:Y:S05]  /*bbc0*/  @!P0 BRA `(.L_x_315) ;  /* 0xfffffffc00f08947 */ /* 0x002fea000383ffff */
[----:B------:R-:W-:Y:S05]  /*bbd0*/  BRA `(.L_x_329) ;  /* 0xfffffff800e87947 */ /* 0x000fea000383ffff */
.L_x_330:
[----:B------:R-:W-:-:S00]  /*bbe0*/  BRA `(.L_x_330) ;  /* 0xfffffffc00fc7947 */ /* 0x000fc0000383ffff */
[----:B------:R-:W-:-:S00]  /*bbf0*/  NOP ;  /* 0x0000000000007918 */ /* 0x000fc00000000000 */
        /* <DEDUP_REMOVED lines=8> */
.L_x_331:


//--------------------- .nv.global.init           --------------------------
	.section	.nv.global.init,"aw",@progbits
.nv.global.init:
	.type		$str$22,@object
	.size		$str$22,($str$23 - $str$22)
$str$22:
        /*0000*/ 	.byte	0x6b, 0x5f, 0x74, 0x69, 0x6c, 0x65, 0x5f, 0x63, 0x6f, 0x75, 0x6e, 0x74, 0x20, 0x3e, 0x3d, 0x20
        /*0010*/ 	.byte	0x31, 0x00
	.type		$str$23,@object
	.size		$str$23,(__unnamed_1 - $str$23)
$str$23:
        /*0012*/ 	.byte	0x2f, 0x74, 0x6d, 0x70, 0x2f, 0x63, 0x75, 0x74, 0x6c, 0x61, 0x73, 0x73, 0x5f, 0x73, 0x77, 0x65
        /*0022*/ 	.byte	0x65, 0x70, 0x5f, 0x73, 0x72, 0x63, 0x2f, 0x69, 0x6e, 0x63, 0x6c, 0x75, 0x64, 0x65, 0x2f, 0x63
        /*0032*/ 	.byte	0x75, 0x74, 0x6c, 0x61, 0x73, 0x73, 0x2f, 0x67, 0x65, 0x6d, 0x6d, 0x2f, 0x63, 0x6f, 0x6c, 0x6c
        /*0042*/ 	.byte	0x65, 0x63, 0x74, 0x69, 0x76, 0x65, 0x2f, 0x73, 0x6d, 0x39, 0x30, 0x5f, 0x6d, 0x6d, 0x61, 0x5f
        /*0052*/ 	.byte	0x74, 0x6d, 0x61, 0x5f, 0x67, 0x6d, 0x6d, 0x61, 0x5f, 0x73, 0x73, 0x5f, 0x77, 0x61, 0x72, 0x70
        /*0062*/ 	.byte	0x73, 0x70, 0x65, 0x63, 0x69, 0x61, 0x6c, 0x69, 0x7a, 0x65, 0x64, 0x2e, 0x68, 0x70, 0x70, 0x00
	.type		__unnamed_1,@object
	.size		__unnamed_1,(.L_0 - __unnamed_1)
__unnamed_1:
        /*0072*/ 	.byte	0x76, 0x6f, 0x69, 0x64, 0x20, 0x63, 0x75, 0x74, 0x6c, 0x61, 0x73, 0x73, 0x3a, 0x3a, 0x67, 0x65
        /* <DEDUP_REMOVED lines=178> */
.L_0:


//--------------------- .nv.shared._ZN7cutlass13device_kernelINS_4gemm6kernel13GemmUniversalIN4cute5tupleIJiiiiEEENS1_10collective13CollectiveMmaINS1_34MainloopSm90TmaGmmaWarpSpecializedILi5ENS5_IJNS4_1CILi2EEESB_NSA_ILi1EEEEEENS1_32KernelTmaWarpSpecializedPingpongEEENS5_IJNSA_ILi64EEENSA_ILi256EEENSA_ILi32EEEEEENS_10tfloat32_tENS5_IJlSC_lEEESK_SL_NS4_8TiledMMAINS4_8MMA_AtomIJNS4_4SM904GMMA30MMA_64x256x8_F32TF32TF32_SS_TNILNSP_7ScaleInE1ELSR_1EEEEEENS4_6LayoutINS5_IJSC_SC_SC_EEENS5_IJNSA_ILi0EEESW_SW_EEEEENS5_IJNS4_10UnderscoreESZ_SZ_EEEEENS4_23SM90_TMA_LOAD_MULTICASTENS4_14ComposedLayoutINS4_7SwizzleILi3ELi4ELi3EEENS4_18smem_ptr_flag_bitsILi32EEENSU_INS5_IJNSA_ILi8EEESI_EEENS5_IJSI_SC_EEEEEEEvNS4_8identityES12_S1C_vS1D_EENS_8epilogue10collective6detail29Sm90TmaWarpSpecializedAdapterINS1G_15DefaultEpilogueISK_SL_SL_NS1F_6thread17LinearCombinationISK_Li1EffLNS1K_9ScaleType4KindE0ELNS_15FloatRoundStyleE2ESK_EENS1_15EpilogueDefaultEEEEEvvEEEEvNT_6ParamsE --------------------------
	.section	.nv.shared._ZN7cutlass13device_kernelINS_4gemm6kernel13GemmUniversalIN4cute5tupleIJiiiiEEENS1_10collective13CollectiveMmaINS1_34MainloopSm90TmaGmmaWarpSpecializedILi5ENS5_IJNS4_1CILi2EEESB_NSA_ILi1EEEEEENS1_32KernelTmaWarpSpecializedPingpongEEENS5_IJNSA_ILi64EEENSA_ILi256EEENSA_ILi32EEEEEENS_10tfloat32_tENS5_IJlSC_lEEESK_SL_NS4_8TiledMMAINS4_8MMA_AtomIJNS4_4SM904GMMA30MMA_64x256x8_F32TF32TF32_SS_TNILNSP_7ScaleInE1ELSR_1EEEEEENS4_6LayoutINS5_IJSC_SC_SC_EEENS5_IJNSA_ILi0EEESW_SW_EEEEENS5_IJNS4_10UnderscoreESZ_SZ_EEEEENS4_23SM90_TMA_LOAD_MULTICASTENS4_14ComposedLayoutINS4_7SwizzleILi3ELi4ELi3EEENS4_18smem_ptr_flag_bitsILi32EEENSU_INS5_IJNSA_ILi8EEESI_EEENS5_IJSI_SC_EEEEEEEvNS4_8identityES12_S1C_vS1D_EENS_8epilogue10collective6detail29Sm90TmaWarpSpecializedAdapterINS1G_15DefaultEpilogueISK_SL_SL_NS1F_6thread17LinearCombinationISK_Li1EffLNS1K_9ScaleType4KindE0ELNS_15FloatRoundStyleE2ESK_EENS1_15EpilogueDefaultEEEEEvvEEEEvNT_6ParamsE,"aw",@nobits
	.sectionflags	@""
	.align	16
	.zero		1024


//--------------------- .nv.shared.reserved.0     --------------------------
	.section	.nv.shared.reserved.0,"aw",@nobits
	.weak		__nv_reservedSMEM_offset_0_alias
	.size		__nv_reservedSMEM_offset_0_alias, 0, 0
	.other		__nv_reservedSMEM_offset_0_alias,@"STO_CUDA_RESERVED_SHARED STV_DEFAULT"
__nv_reservedSMEM_offset_0_alias:
	.zero		0


//--------------------- .nv.global                --------------------------
	.section	.nv.global,"aw",@nobits
.nv.global:
	.type		_ZN39_INTERNAL_6ec2e798_4_k_cu_83231c84_63634cute1_E,@object
	.size		_ZN39_INTERNAL_6ec2e798_4_k_cu_83231c84_63634cute1_E,(_ZN39_INTERNAL_6ec2e798_4_k_cu_83231c84_63634cuda3std3__45__cpo6cbeginE - _ZN39_INTERNAL_6ec2e798_4_k_cu_83231c84_63634cute1_E)
_ZN39_INTERNAL_6ec2e798_4_k_cu_83231c84_63634cute1_E:
	.zero		1
	.type		_ZN39_INTERNAL_6ec2e798_4_k_cu_83231c84_63634cuda3std3__45__cpo6cbeginE,@object
	.size		_ZN39_INTERNAL_6ec2e798_4_k_cu_83231c84_63634cuda3std3__45__cpo6cbeginE,(_ZN39_INTERNAL_6ec2e798_4_k_cu_83231c84_63634cuda3std3__48in_placeE - _ZN39_INTERNAL_6ec2e798_4_k_cu_83231c84_63634cuda3std3__45__cpo6cbeginE)
_ZN39_INTERNAL_6ec2e798_4_k_cu_83231c84_63634cuda3std3__45__cpo6cbeginE:
	.zero		1
	.type		_ZN39_INTERNAL_6ec2e798_4_k_cu_83231c84_63634cuda3std3__48in_placeE,@object
	.size		_ZN39_INTERNAL_6ec2e798_4_k_cu_83231c84_63634cuda3std3__48in_placeE,(_ZN39_INTERNAL_6ec2e798_4_k_cu_83231c84_63634cuda3std6ranges3__45__cpo9iter_moveE - _ZN39_INTERNAL_6ec2e798_4_k_cu_83231c84_63634cuda3std3__48in_placeE)
_ZN39_INTERNAL_6ec2e798_4_k_cu_83231c84_63634cuda3std3__48in_placeE:
	.zero		1
	.type		_ZN39_INTERNAL_6ec2e798_4_k_cu_83231c84_63634cuda3std6ranges3__45__cpo9iter_moveE,@object
	.size		_ZN39_INTERNAL_6ec2e798_4_k_cu_83231c84_63634cuda3std6ranges3__45__cpo9iter_moveE,(_ZN39_INTERNAL_6ec2e798_4_k_cu_83231c84_63634cuda3std3__45__cpo5beginE - _ZN39_INTERNAL_6ec2e798_4_k_cu_83231c84_63634cuda3std6ranges3__45__cpo9iter_moveE)
_ZN39_INTERNAL_6ec2e798_4_k_cu_83231c84_63634cuda3std6ranges3__45__cpo9iter_moveE:
	.zero		1
	.type		_ZN39_INTERNAL_6ec2e798_4_k_cu_83231c84_63634cuda3std3__45__cpo5beginE,@object
	.size		_ZN39_INTERNAL_6ec2e798_4_k_cu_83231c84_63634cuda3std3__45__cpo5beginE,(_ZN39_INTERNAL_6ec2e798_4_k_cu_83231c84_63634cuda3std3__441_GLOBAL__N__6ec2e798_4_k_cu_83231c84_63636ignoreE - _ZN39_INTERNAL_6ec2e798_4_k_cu_83231c84_63634cuda3std3__45__cpo5beginE)
_ZN39_INTERNAL_6ec2e798_4_k_cu_83231c84_63634cuda3std3__45__cpo5beginE:
	.zero		1
	.type		_ZN39_INTERNAL_6ec2e798_4_k_cu_83231c84_63634cuda3std3__441_GLOBAL__N__6ec2e798_4_k_cu_83231c84_63636ignoreE,@object
	.size		_ZN39_INTERNAL_6ec2e798_4_k_cu_83231c84_63634cuda3std3__441_GLOBAL__N__6ec2e798_4_k_cu_83231c84_63636ignoreE,(_ZN39_INTERNAL_6ec2e798_4_k_cu_83231c84_63634cute7productE - _ZN39_INTERNAL_6ec2e798_4_k_cu_83231c84_63634cuda3std3__441_GLOBAL__N__6ec2e798_4_k_cu_83231c84_63636ignoreE)
_ZN39_INTERNAL_6ec2e798_4_k_cu_83231c84_63634cuda3std3__441_GLOBAL__N__6ec2e798_4_k_cu_83231c84_63636ignoreE:
	.zero		1
	.type		_ZN39_INTERNAL_6ec2e798_4_k_cu_83231c84_63634cute7productE,@object
	.size		_ZN39_INTERNAL_6ec2e798_4_k_cu_83231c84_63634cute7productE,(_ZN39_INTERNAL_6ec2e798_4_k_cu_83231c84_63634cuda3std3__45__cpo3endE - _ZN39_INTERNAL_6ec2e798_4_k_cu_83231c84_63634cute7productE)
_ZN39_INTERNAL_6ec2e798_4_k_cu_83231c84_63634cute7productE:
	.zero		1
	.type		_ZN39_INTERNAL_6ec2e798_4_k_cu_83231c84_63634cuda3std3__45__cpo3endE,@object
	.size		_ZN39_INTERNAL_6ec2e798_4_k_cu_83231c84_63634cuda3std3__45__cpo3endE,(_ZN39_INTERNAL_6ec2e798_4_k_cu_83231c84_63634cuda3std3__419piecewise_constructE - _ZN39_INTERNAL_6ec2e798_4_k_cu_83231c84_63634cuda3std3__45__cpo3endE)
_ZN39_INTERNAL_6ec2e798_4_k_cu_83231c84_63634cuda3std3__45__cpo3endE:
	.zero		1
	.type		_ZN39_INTERNAL_6ec2e798_4_k_cu_83231c84_63634cuda3std3__419piecewise_constructE,@object
	.size		_ZN39_INTERNAL_6ec2e798_4_k_cu_83231c84_63634cuda3std3__419piecewise_constructE,(_ZN39_INTERNAL_6ec2e798_4_k_cu_83231c84_63634cuda3std3__45__cpo4cendE - _ZN39_INTERNAL_6ec2e798_4_k_cu_83231c84_63634cuda3std3__419piecewise_constructE)
_ZN39_INTERNAL_6ec2e798_4_k_cu_83231c84_63634cuda3std3__419piecewise_constructE:
	.zero		1
	.type		_ZN39_INTERNAL_6ec2e798_4_k_cu_83231c84_63634cuda3std3__45__cpo4cendE,@object
	.size		_ZN39_INTERNAL_6ec2e798_4_k_cu_83231c84_63634cuda3std3__45__cpo4cendE,(_ZN39_INTERNAL_6ec2e798_4_k_cu_83231c84_63634cuda3std6ranges3__45__cpo4swapE - _ZN39_INTERNAL_6ec2e798_4_k_cu_83231c84_63634cuda3std3__45__cpo4cendE)
_ZN39_INTERNAL_6ec2e798_4_k_cu_83231c84_63634cuda3std3__45__cpo4cendE:
	.zero		1
	.type		_ZN39_INTERNAL_6ec2e798_4_k_cu_83231c84_63634cuda3std6ranges3__45__cpo4swapE,@object
	.size		_ZN39_INTERNAL_6ec2e798_4_k_cu_83231c84_63634cuda3std6ranges3__45__cpo4swapE,(.L_8 - _ZN39_INTERNAL_6ec2e798_4_k_cu_83231c84_63634cuda3std6ranges3__45__cpo4swapE)
_ZN39_INTERNAL_6ec2e798_4_k_cu_83231c84_63634cuda3std6ranges3__45__cpo4swapE:
	.zero		1
.L_8:


//--------------------- .nv.constant0._ZN7cutlass13device_kernelINS_4gemm6kernel13GemmUniversalIN4cute5tupleIJiiiiEEENS1_10collective13CollectiveMmaINS1_34MainloopSm90TmaGmmaWarpSpecializedILi5ENS5_IJNS4_1CILi2EEESB_NSA_ILi1EEEEEENS1_32KernelTmaWarpSpecializedPingpongEEENS5_IJNSA_ILi64EEENSA_ILi256EEENSA_ILi32EEEEEENS_10tfloat32_tENS5_IJlSC_lEEESK_SL_NS4_8TiledMMAINS4_8MMA_AtomIJNS4_4SM904GMMA30MMA_64x256x8_F32TF32TF32_SS_TNILNSP_7ScaleInE1ELSR_1EEEEEENS4_6LayoutINS5_IJSC_SC_SC_EEENS5_IJNSA_ILi0EEESW_SW_EEEEENS5_IJNS4_10UnderscoreESZ_SZ_EEEEENS4_23SM90_TMA_LOAD_MULTICASTENS4_14ComposedLayoutINS4_7SwizzleILi3ELi4ELi3EEENS4_18smem_ptr_flag_bitsILi32EEENSU_INS5_IJNSA_ILi8EEESI_EEENS5_IJSI_SC_EEEEEEEvNS4_8identityES12_S1C_vS1D_EENS_8epilogue10collective6detail29Sm90TmaWarpSpecializedAdapterINS1G_15DefaultEpilogueISK_SL_SL_NS1F_6thread17LinearCombinationISK_Li1EffLNS1K_9ScaleType4KindE0ELNS_15FloatRoundStyleE2ESK_EENS1_15EpilogueDefaultEEEEEvvEEEEvNT_6ParamsE --------------------------
	.section	.nv.constant0._ZN7cutlass13device_kernelINS_4gemm6kernel13GemmUniversalIN4cute5tupleIJiiiiEEENS1_10collective13CollectiveMmaINS1_34MainloopSm90TmaGmmaWarpSpecializedILi5ENS5_IJNS4_1CILi2EEESB_NSA_ILi1EEEEEENS1_32KernelTmaWarpSpecializedPingpongEEENS5_IJNSA_ILi64EEENSA_ILi256EEENSA_ILi32EEEEEENS_10tfloat32_tENS5_IJlSC_lEEESK_SL_NS4_8TiledMMAINS4_8MMA_AtomIJNS4_4SM904GMMA30MMA_64x256x8_F32TF32TF32_SS_TNILNSP_7ScaleInE1ELSR_1EEEEEENS4_6LayoutINS5_IJSC_SC_SC_EEENS5_IJNSA_ILi0EEESW_SW_EEEEENS5_IJNS4_10UnderscoreESZ_SZ_EEEEENS4_23SM90_TMA_LOAD_MULTICASTENS4_14ComposedLayoutINS4_7SwizzleILi3ELi4ELi3EEENS4_18smem_ptr_flag_bitsILi32EEENSU_INS5_IJNSA_ILi8EEESI_EEENS5_IJSI_SC_EEEEEEEvNS4_8identityES12_S1C_vS1D_EENS_8epilogue10collective6detail29Sm90TmaWarpSpecializedAdapterINS1G_15DefaultEpilogueISK_SL_SL_NS1F_6thread17LinearCombinationISK_Li1EffLNS1K_9ScaleType4KindE0ELNS_15FloatRoundStyleE2ESK_EENS1_15EpilogueDefaultEEEEEvvEEEEvNT_6ParamsE,"a",@progbits
	.sectionflags	@""
	.align	4
.nv.constant0._ZN7cutlass13device_kernelINS_4gemm6kernel13GemmUniversalIN4cute5tupleIJiiiiEEENS1_10collective13CollectiveMmaINS1_34MainloopSm90TmaGmmaWarpSpecializedILi5ENS5_IJNS4_1CILi2EEESB_NSA_ILi1EEEEEENS1_32KernelTmaWarpSpecializedPingpongEEENS5_IJNSA_ILi64EEENSA_ILi256EEENSA_ILi32EEEEEENS_10tfloat32_tENS5_IJlSC_lEEESK_SL_NS4_8TiledMMAINS4_8MMA_AtomIJNS4_4SM904GMMA30MMA_64x256x8_F32TF32TF32_SS_TNILNSP_7ScaleInE1ELSR_1EEEEEENS4_6LayoutINS5_IJSC_SC_SC_EEENS5_IJNSA_ILi0EEESW_SW_EEEEENS5_IJNS4_10UnderscoreESZ_SZ_EEEEENS4_23SM90_TMA_LOAD_MULTICASTENS4_14ComposedLayoutINS4_7SwizzleILi3ELi4ELi3EEENS4_18smem_ptr_flag_bitsILi32EEENSU_INS5_IJNSA_ILi8EEESI_EEENS5_IJSI_SC_EEEEEEEvNS4_8identityES12_S1C_vS1D_EENS_8epilogue10collective6detail29Sm90TmaWarpSpecializedAdapterINS1G_15DefaultEpilogueISK_SL_SL_NS1F_6thread17LinearCombinationISK_Li1EffLNS1K_9ScaleType4KindE0ELNS_15FloatRoundStyleE2ESK_EENS1_15EpilogueDefaultEEEEEvvEEEEvNT_6ParamsE:
	.zero		1664


//--------------------- SYMBOLS --------------------------

	.type		.nv.reservedSmem.offset0,@object
	.size		.nv.reservedSmem.offset0,0x4
	.type		__assertfail,@function
